//
// Generated by NVIDIA NVVM Compiler
//
// Compiler Build ID: CL-36424714
// Cuda compilation tools, release 13.0, V13.0.88
// Based on NVVM 20.0.0
//

.version 9.0
.target sm_100
.address_size 64

	// .globl	_Z8W_kernelPfS_S_S_
.const .align 4 .f32 MP = 0f3F703299;
.const .align 4 .f32 E0 = 0f409A26FE;
.const .align 4 .f32 ME = 0f3A05F48F;
.const .align 4 .f32 p_targ_px;
.const .align 4 .f32 p_targ_py;
.const .align 4 .f32 p_targ_pz;
.const .align 4 .f32 p_targ_E = 0f3F703299;
.const .align 4 .f32 e_beam_px;
.const .align 4 .f32 e_beam_py;
.const .align 4 .f32 e_beam_pz = 0f409A26FE;
.const .align 4 .f32 e_beam_E = 0f409A26FE;
.global .align 4 .b8 __cudart_i2opi_f[24] = {65, 144, 67, 60, 153, 149, 98, 219, 192, 221, 52, 245, 209, 87, 39, 252, 41, 21, 68, 78, 110, 131, 249, 162};

.visible .entry _Z8W_kernelPfS_S_S_(
	.param .u64 .ptr .align 1 _Z8W_kernelPfS_S_S__param_0,
	.param .u64 .ptr .align 1 _Z8W_kernelPfS_S_S__param_1,
	.param .u64 .ptr .align 1 _Z8W_kernelPfS_S_S__param_2,
	.param .u64 .ptr .align 1 _Z8W_kernelPfS_S_S__param_3
)
{
	.local .align 4 .b8 	__local_depot0[28];
	.reg .b64 	%SP;
	.reg .b64 	%SPL;
	.reg .pred 	%p<41>;
	.reg .b32 	%r<196>;
	.reg .b32 	%f<151>;
	.reg .b64 	%rd<108>;
	.reg .b64 	%fd<11>;

	mov.u64 	%SPL, __local_depot0;
	ld.param.u64 	%rd39, [_Z8W_kernelPfS_S_S__param_0];
	ld.param.u64 	%rd40, [_Z8W_kernelPfS_S_S__param_1];
	ld.param.u64 	%rd37, [_Z8W_kernelPfS_S_S__param_2];
	ld.param.u64 	%rd38, [_Z8W_kernelPfS_S_S__param_3];
	cvta.to.global.u64 	%rd41, %rd40;
	cvta.to.global.u64 	%rd42, %rd39;
	add.u64 	%rd1, %SPL, 0;
	mov.u32 	%r1, %ctaid.x;
	mul.wide.u32 	%rd44, %r1, 4;
	add.s64 	%rd45, %rd42, %rd44;
	ld.global.f32 	%f1, [%rd45];
	add.s64 	%rd46, %rd41, %rd44;
	ld.global.f32 	%f2, [%rd46];
	mul.f32 	%f27, %f2, 0f3F22F983;
	cvt.rni.s32.f32 	%r195, %f27;
	cvt.rn.f32.s32 	%f28, %r195;
	fma.rn.f32 	%f29, %f28, 0fBFC90FDA, %f2;
	fma.rn.f32 	%f30, %f28, 0fB3A22168, %f29;
	fma.rn.f32 	%f150, %f28, 0fA7C234C5, %f30;
	abs.f32 	%f4, %f2;
	setp.ltu.f32 	%p1, %f4, 0f47CE4780;
	mov.u32 	%r179, %r195;
	mov.f32 	%f146, %f150;
	@%p1 bra 	$L__BB0_8;
	setp.neu.f32 	%p2, %f4, 0f7F800000;
	@%p2 bra 	$L__BB0_3;
	mov.f32 	%f33, 0f00000000;
	mul.rn.f32 	%f146, %f2, %f33;
	mov.b32 	%r179, 0;
	bra.uni 	$L__BB0_8;
$L__BB0_3:
	mov.b32 	%r3, %f2;
	shl.b32 	%r70, %r3, 8;
	or.b32  	%r4, %r70, -2147483648;
	mov.b64 	%rd95, 0;
	mov.b32 	%r176, 0;
	mov.u64 	%rd93, __cudart_i2opi_f;
	mov.u64 	%rd94, %rd1;
$L__BB0_4:
	.pragma "nounroll";
	ld.global.nc.u32 	%r71, [%rd93];
	mad.wide.u32 	%rd49, %r71, %r4, %rd95;
	shr.u64 	%rd95, %rd49, 32;
	st.local.u32 	[%rd94], %rd49;
	add.s32 	%r176, %r176, 1;
	add.s64 	%rd94, %rd94, 4;
	add.s64 	%rd93, %rd93, 4;
	setp.ne.s32 	%p3, %r176, 6;
	@%p3 bra 	$L__BB0_4;
	shr.u32 	%r72, %r3, 23;
	st.local.u32 	[%rd1+24], %rd95;
	and.b32  	%r7, %r72, 31;
	and.b32  	%r73, %r72, 224;
	add.s32 	%r74, %r73, -128;
	shr.u32 	%r75, %r74, 5;
	mul.wide.u32 	%rd50, %r75, 4;
	sub.s64 	%rd8, %rd1, %rd50;
	ld.local.u32 	%r177, [%rd8+24];
	ld.local.u32 	%r178, [%rd8+20];
	setp.eq.s32 	%p4, %r7, 0;
	@%p4 bra 	$L__BB0_7;
	shf.l.wrap.b32 	%r177, %r178, %r177, %r7;
	ld.local.u32 	%r76, [%rd8+16];
	shf.l.wrap.b32 	%r178, %r76, %r178, %r7;
$L__BB0_7:
	shr.u32 	%r77, %r177, 30;
	shf.l.wrap.b32 	%r78, %r178, %r177, 2;
	shl.b32 	%r79, %r178, 2;
	shr.u32 	%r80, %r78, 31;
	add.s32 	%r81, %r80, %r77;
	neg.s32 	%r82, %r81;
	setp.lt.s32 	%p5, %r3, 0;
	selp.b32 	%r179, %r82, %r81, %p5;
	xor.b32  	%r83, %r78, %r3;
	shr.s32 	%r84, %r78, 31;
	xor.b32  	%r85, %r84, %r78;
	xor.b32  	%r86, %r84, %r79;
	cvt.u64.u32 	%rd51, %r85;
	shl.b64 	%rd52, %rd51, 32;
	cvt.u64.u32 	%rd53, %r86;
	or.b64  	%rd54, %rd52, %rd53;
	cvt.rn.f64.s64 	%fd1, %rd54;
	mul.f64 	%fd2, %fd1, 0d3BF921FB54442D19;
	cvt.rn.f32.f64 	%f31, %fd2;
	neg.f32 	%f32, %f31;
	setp.lt.s32 	%p6, %r83, 0;
	selp.f32 	%f146, %f32, %f31, %p6;
$L__BB0_8:
	mul.rn.f32 	%f34, %f146, %f146;
	and.b32  	%r88, %r179, 1;
	setp.eq.b32 	%p7, %r88, 1;
	selp.f32 	%f35, 0f3F800000, %f146, %p7;
	fma.rn.f32 	%f36, %f34, %f35, 0f00000000;
	fma.rn.f32 	%f37, %f34, 0f37CBAC00, 0fBAB607ED;
	selp.f32 	%f38, %f37, 0fB94D4153, %p7;
	selp.f32 	%f39, 0f3D2AAABB, 0f3C0885E4, %p7;
	fma.rn.f32 	%f40, %f38, %f34, %f39;
	selp.f32 	%f41, 0fBEFFFFFF, 0fBE2AAAA8, %p7;
	fma.rn.f32 	%f42, %f40, %f34, %f41;
	fma.rn.f32 	%f43, %f42, %f36, %f35;
	and.b32  	%r89, %r179, 2;
	setp.eq.s32 	%p8, %r89, 0;
	mov.f32 	%f44, 0f00000000;
	sub.f32 	%f45, %f44, %f43;
	selp.f32 	%f8, %f43, %f45, %p8;
	cvta.to.global.u64 	%rd55, %rd37;
	add.s64 	%rd57, %rd55, %rd44;
	ld.global.f32 	%f9, [%rd57];
	mul.f32 	%f46, %f9, 0f3F22F983;
	cvt.rni.s32.f32 	%r191, %f46;
	cvt.rn.f32.s32 	%f47, %r191;
	fma.rn.f32 	%f48, %f47, 0fBFC90FDA, %f9;
	fma.rn.f32 	%f49, %f47, 0fB3A22168, %f48;
	fma.rn.f32 	%f149, %f47, 0fA7C234C5, %f49;
	abs.f32 	%f11, %f9;
	setp.ltu.f32 	%p9, %f11, 0f47CE4780;
	mov.u32 	%r183, %r191;
	mov.f32 	%f147, %f149;
	@%p9 bra 	$L__BB0_16;
	setp.neu.f32 	%p10, %f11, 0f7F800000;
	@%p10 bra 	$L__BB0_11;
	mov.f32 	%f52, 0f00000000;
	mul.rn.f32 	%f147, %f9, %f52;
	mov.b32 	%r183, 0;
	bra.uni 	$L__BB0_16;
$L__BB0_11:
	mov.b32 	%r17, %f9;
	shl.b32 	%r91, %r17, 8;
	or.b32  	%r18, %r91, -2147483648;
	mov.b64 	%rd98, 0;
	mov.b32 	%r180, 0;
	mov.u64 	%rd96, __cudart_i2opi_f;
	mov.u64 	%rd97, %rd1;
$L__BB0_12:
	.pragma "nounroll";
	ld.global.nc.u32 	%r92, [%rd96];
	mad.wide.u32 	%rd60, %r92, %r18, %rd98;
	shr.u64 	%rd98, %rd60, 32;
	st.local.u32 	[%rd97], %rd60;
	add.s32 	%r180, %r180, 1;
	add.s64 	%rd97, %rd97, 4;
	add.s64 	%rd96, %rd96, 4;
	setp.ne.s32 	%p11, %r180, 6;
	@%p11 bra 	$L__BB0_12;
	shr.u32 	%r93, %r17, 23;
	st.local.u32 	[%rd1+24], %rd98;
	and.b32  	%r21, %r93, 31;
	and.b32  	%r94, %r93, 224;
	add.s32 	%r95, %r94, -128;
	shr.u32 	%r96, %r95, 5;
	mul.wide.u32 	%rd61, %r96, 4;
	sub.s64 	%rd15, %rd1, %rd61;
	ld.local.u32 	%r181, [%rd15+24];
	ld.local.u32 	%r182, [%rd15+20];
	setp.eq.s32 	%p12, %r21, 0;
	@%p12 bra 	$L__BB0_15;
	shf.l.wrap.b32 	%r181, %r182, %r181, %r21;
	ld.local.u32 	%r97, [%rd15+16];
	shf.l.wrap.b32 	%r182, %r97, %r182, %r21;
$L__BB0_15:
	shr.u32 	%r98, %r181, 30;
	shf.l.wrap.b32 	%r99, %r182, %r181, 2;
	shl.b32 	%r100, %r182, 2;
	shr.u32 	%r101, %r99, 31;
	add.s32 	%r102, %r101, %r98;
	neg.s32 	%r103, %r102;
	setp.lt.s32 	%p13, %r17, 0;
	selp.b32 	%r183, %r103, %r102, %p13;
	xor.b32  	%r104, %r99, %r17;
	shr.s32 	%r105, %r99, 31;
	xor.b32  	%r106, %r105, %r99;
	xor.b32  	%r107, %r105, %r100;
	cvt.u64.u32 	%rd62, %r106;
	shl.b64 	%rd63, %rd62, 32;
	cvt.u64.u32 	%rd64, %r107;
	or.b64  	%rd65, %rd63, %rd64;
	cvt.rn.f64.s64 	%fd3, %rd65;
	mul.f64 	%fd4, %fd3, 0d3BF921FB54442D19;
	cvt.rn.f32.f64 	%f50, %fd4;
	neg.f32 	%f51, %f50;
	setp.lt.s32 	%p14, %r104, 0;
	selp.f32 	%f147, %f51, %f50, %p14;
$L__BB0_16:
	setp.ltu.f32 	%p15, %f4, 0f47CE4780;
	add.s32 	%r109, %r183, 1;
	mul.rn.f32 	%f53, %f147, %f147;
	and.b32  	%r110, %r183, 1;
	setp.eq.b32 	%p16, %r110, 1;
	selp.f32 	%f54, %f147, 0f3F800000, %p16;
	fma.rn.f32 	%f55, %f53, %f54, 0f00000000;
	fma.rn.f32 	%f56, %f53, 0f37CBAC00, 0fBAB607ED;
	selp.f32 	%f57, 0fB94D4153, %f56, %p16;
	selp.f32 	%f58, 0f3C0885E4, 0f3D2AAABB, %p16;
	fma.rn.f32 	%f59, %f57, %f53, %f58;
	selp.f32 	%f60, 0fBE2AAAA8, 0fBEFFFFFF, %p16;
	fma.rn.f32 	%f61, %f59, %f53, %f60;
	fma.rn.f32 	%f62, %f61, %f55, %f54;
	and.b32  	%r111, %r109, 2;
	setp.eq.s32 	%p17, %r111, 0;
	mov.f32 	%f63, 0f00000000;
	sub.f32 	%f64, %f63, %f62;
	selp.f32 	%f65, %f62, %f64, %p17;
	mul.f32 	%f66, %f1, %f8;
	mul.f32 	%f15, %f66, %f65;
	mov.u32 	%r187, %r195;
	mov.f32 	%f148, %f150;
	@%p15 bra 	$L__BB0_24;
	setp.neu.f32 	%p18, %f4, 0f7F800000;
	@%p18 bra 	$L__BB0_19;
	mov.f32 	%f69, 0f00000000;
	mul.rn.f32 	%f148, %f2, %f69;
	mov.b32 	%r187, 0;
	bra.uni 	$L__BB0_24;
$L__BB0_19:
	mov.b32 	%r30, %f2;
	shl.b32 	%r113, %r30, 8;
	or.b32  	%r31, %r113, -2147483648;
	mov.b64 	%rd101, 0;
	mov.b32 	%r184, 0;
	mov.u64 	%rd99, __cudart_i2opi_f;
	mov.u64 	%rd100, %rd1;
$L__BB0_20:
	.pragma "nounroll";
	ld.global.nc.u32 	%r114, [%rd99];
	mad.wide.u32 	%rd68, %r114, %r31, %rd101;
	shr.u64 	%rd101, %rd68, 32;
	st.local.u32 	[%rd100], %rd68;
	add.s32 	%r184, %r184, 1;
	add.s64 	%rd100, %rd100, 4;
	add.s64 	%rd99, %rd99, 4;
	setp.ne.s32 	%p19, %r184, 6;
	@%p19 bra 	$L__BB0_20;
	shr.u32 	%r115, %r30, 23;
	st.local.u32 	[%rd1+24], %rd101;
	and.b32  	%r34, %r115, 31;
	and.b32  	%r116, %r115, 224;
	add.s32 	%r117, %r116, -128;
	shr.u32 	%r118, %r117, 5;
	mul.wide.u32 	%rd69, %r118, 4;
	sub.s64 	%rd22, %rd1, %rd69;
	ld.local.u32 	%r185, [%rd22+24];
	ld.local.u32 	%r186, [%rd22+20];
	setp.eq.s32 	%p20, %r34, 0;
	@%p20 bra 	$L__BB0_23;
	shf.l.wrap.b32 	%r185, %r186, %r185, %r34;
	ld.local.u32 	%r119, [%rd22+16];
	shf.l.wrap.b32 	%r186, %r119, %r186, %r34;
$L__BB0_23:
	shr.u32 	%r120, %r185, 30;
	shf.l.wrap.b32 	%r121, %r186, %r185, 2;
	shl.b32 	%r122, %r186, 2;
	shr.u32 	%r123, %r121, 31;
	add.s32 	%r124, %r123, %r120;
	neg.s32 	%r125, %r124;
	setp.lt.s32 	%p21, %r30, 0;
	selp.b32 	%r187, %r125, %r124, %p21;
	xor.b32  	%r126, %r121, %r30;
	shr.s32 	%r127, %r121, 31;
	xor.b32  	%r128, %r127, %r121;
	xor.b32  	%r129, %r127, %r122;
	cvt.u64.u32 	%rd70, %r128;
	shl.b64 	%rd71, %rd70, 32;
	cvt.u64.u32 	%rd72, %r129;
	or.b64  	%rd73, %rd71, %rd72;
	cvt.rn.f64.s64 	%fd5, %rd73;
	mul.f64 	%fd6, %fd5, 0d3BF921FB54442D19;
	cvt.rn.f32.f64 	%f67, %fd6;
	neg.f32 	%f68, %f67;
	setp.lt.s32 	%p22, %r126, 0;
	selp.f32 	%f148, %f68, %f67, %p22;
$L__BB0_24:
	setp.ltu.f32 	%p23, %f11, 0f47CE4780;
	mul.rn.f32 	%f70, %f148, %f148;
	and.b32  	%r131, %r187, 1;
	setp.eq.b32 	%p24, %r131, 1;
	selp.f32 	%f71, 0f3F800000, %f148, %p24;
	fma.rn.f32 	%f72, %f70, %f71, 0f00000000;
	fma.rn.f32 	%f73, %f70, 0f37CBAC00, 0fBAB607ED;
	selp.f32 	%f74, %f73, 0fB94D4153, %p24;
	selp.f32 	%f75, 0f3D2AAABB, 0f3C0885E4, %p24;
	fma.rn.f32 	%f76, %f74, %f70, %f75;
	selp.f32 	%f77, 0fBEFFFFFF, 0fBE2AAAA8, %p24;
	fma.rn.f32 	%f78, %f76, %f70, %f77;
	fma.rn.f32 	%f79, %f78, %f72, %f71;
	and.b32  	%r132, %r187, 2;
	setp.eq.s32 	%p25, %r132, 0;
	mov.f32 	%f80, 0f00000000;
	sub.f32 	%f81, %f80, %f79;
	selp.f32 	%f19, %f79, %f81, %p25;
	@%p23 bra 	$L__BB0_32;
	setp.neu.f32 	%p26, %f11, 0f7F800000;
	@%p26 bra 	$L__BB0_27;
	mov.f32 	%f84, 0f00000000;
	mul.rn.f32 	%f149, %f9, %f84;
	mov.b32 	%r191, 0;
	bra.uni 	$L__BB0_32;
$L__BB0_27:
	mov.b32 	%r43, %f9;
	shl.b32 	%r134, %r43, 8;
	or.b32  	%r44, %r134, -2147483648;
	mov.b64 	%rd104, 0;
	mov.b32 	%r188, 0;
	mov.u64 	%rd102, __cudart_i2opi_f;
	mov.u64 	%rd103, %rd1;
$L__BB0_28:
	.pragma "nounroll";
	ld.global.nc.u32 	%r135, [%rd102];
	mad.wide.u32 	%rd76, %r135, %r44, %rd104;
	shr.u64 	%rd104, %rd76, 32;
	st.local.u32 	[%rd103], %rd76;
	add.s32 	%r188, %r188, 1;
	add.s64 	%rd103, %rd103, 4;
	add.s64 	%rd102, %rd102, 4;
	setp.ne.s32 	%p27, %r188, 6;
	@%p27 bra 	$L__BB0_28;
	shr.u32 	%r136, %r43, 23;
	st.local.u32 	[%rd1+24], %rd104;
	and.b32  	%r47, %r136, 31;
	and.b32  	%r137, %r136, 224;
	add.s32 	%r138, %r137, -128;
	shr.u32 	%r139, %r138, 5;
	mul.wide.u32 	%rd77, %r139, 4;
	sub.s64 	%rd29, %rd1, %rd77;
	ld.local.u32 	%r189, [%rd29+24];
	ld.local.u32 	%r190, [%rd29+20];
	setp.eq.s32 	%p28, %r47, 0;
	@%p28 bra 	$L__BB0_31;
	shf.l.wrap.b32 	%r189, %r190, %r189, %r47;
	ld.local.u32 	%r140, [%rd29+16];
	shf.l.wrap.b32 	%r190, %r140, %r190, %r47;
$L__BB0_31:
	shr.u32 	%r141, %r189, 30;
	shf.l.wrap.b32 	%r142, %r190, %r189, 2;
	shl.b32 	%r143, %r190, 2;
	shr.u32 	%r144, %r142, 31;
	add.s32 	%r145, %r144, %r141;
	neg.s32 	%r146, %r145;
	setp.lt.s32 	%p29, %r43, 0;
	selp.b32 	%r191, %r146, %r145, %p29;
	xor.b32  	%r147, %r142, %r43;
	shr.s32 	%r148, %r142, 31;
	xor.b32  	%r149, %r148, %r142;
	xor.b32  	%r150, %r148, %r143;
	cvt.u64.u32 	%rd78, %r149;
	shl.b64 	%rd79, %rd78, 32;
	cvt.u64.u32 	%rd80, %r150;
	or.b64  	%rd81, %rd79, %rd80;
	cvt.rn.f64.s64 	%fd7, %rd81;
	mul.f64 	%fd8, %fd7, 0d3BF921FB54442D19;
	cvt.rn.f32.f64 	%f82, %fd8;
	neg.f32 	%f83, %f82;
	setp.lt.s32 	%p30, %r147, 0;
	selp.f32 	%f149, %f83, %f82, %p30;
$L__BB0_32:
	setp.ltu.f32 	%p31, %f4, 0f47CE4780;
	mul.rn.f32 	%f85, %f149, %f149;
	and.b32  	%r152, %r191, 1;
	setp.eq.b32 	%p32, %r152, 1;
	selp.f32 	%f86, 0f3F800000, %f149, %p32;
	fma.rn.f32 	%f87, %f85, %f86, 0f00000000;
	fma.rn.f32 	%f88, %f85, 0f37CBAC00, 0fBAB607ED;
	selp.f32 	%f89, %f88, 0fB94D4153, %p32;
	selp.f32 	%f90, 0f3D2AAABB, 0f3C0885E4, %p32;
	fma.rn.f32 	%f91, %f89, %f85, %f90;
	selp.f32 	%f92, 0fBEFFFFFF, 0fBE2AAAA8, %p32;
	fma.rn.f32 	%f93, %f91, %f85, %f92;
	fma.rn.f32 	%f94, %f93, %f87, %f86;
	and.b32  	%r153, %r191, 2;
	setp.eq.s32 	%p33, %r153, 0;
	mov.f32 	%f95, 0f00000000;
	sub.f32 	%f96, %f95, %f94;
	selp.f32 	%f97, %f94, %f96, %p33;
	mul.f32 	%f98, %f1, %f19;
	mul.f32 	%f23, %f98, %f97;
	@%p31 bra 	$L__BB0_40;
	setp.neu.f32 	%p34, %f4, 0f7F800000;
	@%p34 bra 	$L__BB0_35;
	mov.f32 	%f101, 0f00000000;
	mul.rn.f32 	%f150, %f2, %f101;
	mov.b32 	%r195, 0;
	bra.uni 	$L__BB0_40;
$L__BB0_35:
	mov.b32 	%r56, %f2;
	shl.b32 	%r155, %r56, 8;
	or.b32  	%r57, %r155, -2147483648;
	mov.b64 	%rd107, 0;
	mov.b32 	%r192, 0;
	mov.u64 	%rd105, __cudart_i2opi_f;
	mov.u64 	%rd106, %rd1;
$L__BB0_36:
	.pragma "nounroll";
	ld.global.nc.u32 	%r156, [%rd105];
	mad.wide.u32 	%rd84, %r156, %r57, %rd107;
	shr.u64 	%rd107, %rd84, 32;
	st.local.u32 	[%rd106], %rd84;
	add.s32 	%r192, %r192, 1;
	add.s64 	%rd106, %rd106, 4;
	add.s64 	%rd105, %rd105, 4;
	setp.ne.s32 	%p35, %r192, 6;
	@%p35 bra 	$L__BB0_36;
	shr.u32 	%r157, %r56, 23;
	st.local.u32 	[%rd1+24], %rd107;
	and.b32  	%r60, %r157, 31;
	and.b32  	%r158, %r157, 224;
	add.s32 	%r159, %r158, -128;
	shr.u32 	%r160, %r159, 5;
	mul.wide.u32 	%rd85, %r160, 4;
	sub.s64 	%rd36, %rd1, %rd85;
	ld.local.u32 	%r193, [%rd36+24];
	ld.local.u32 	%r194, [%rd36+20];
	setp.eq.s32 	%p36, %r60, 0;
	@%p36 bra 	$L__BB0_39;
	shf.l.wrap.b32 	%r193, %r194, %r193, %r60;
	ld.local.u32 	%r161, [%rd36+16];
	shf.l.wrap.b32 	%r194, %r161, %r194, %r60;
$L__BB0_39:
	shr.u32 	%r162, %r193, 30;
	shf.l.wrap.b32 	%r163, %r194, %r193, 2;
	shl.b32 	%r164, %r194, 2;
	shr.u32 	%r165, %r163, 31;
	add.s32 	%r166, %r165, %r162;
	neg.s32 	%r167, %r166;
	setp.lt.s32 	%p37, %r56, 0;
	selp.b32 	%r195, %r167, %r166, %p37;
	xor.b32  	%r168, %r163, %r56;
	shr.s32 	%r169, %r163, 31;
	xor.b32  	%r170, %r169, %r163;
	xor.b32  	%r171, %r169, %r164;
	cvt.u64.u32 	%rd86, %r170;
	shl.b64 	%rd87, %rd86, 32;
	cvt.u64.u32 	%rd88, %r171;
	or.b64  	%rd89, %rd87, %rd88;
	cvt.rn.f64.s64 	%fd9, %rd89;
	mul.f64 	%fd10, %fd9, 0d3BF921FB54442D19;
	cvt.rn.f32.f64 	%f99, %fd10;
	neg.f32 	%f100, %f99;
	setp.lt.s32 	%p38, %r168, 0;
	selp.f32 	%f150, %f100, %f99, %p38;
$L__BB0_40:
	cvta.to.global.u64 	%rd90, %rd38;
	add.s32 	%r173, %r195, 1;
	mul.rn.f32 	%f102, %f150, %f150;
	and.b32  	%r174, %r195, 1;
	setp.eq.b32 	%p39, %r174, 1;
	selp.f32 	%f103, %f150, 0f3F800000, %p39;
	fma.rn.f32 	%f104, %f102, %f103, 0f00000000;
	fma.rn.f32 	%f105, %f102, 0f37CBAC00, 0fBAB607ED;
	selp.f32 	%f106, 0fB94D4153, %f105, %p39;
	selp.f32 	%f107, 0f3C0885E4, 0f3D2AAABB, %p39;
	fma.rn.f32 	%f108, %f106, %f102, %f107;
	selp.f32 	%f109, 0fBE2AAAA8, 0fBEFFFFFF, %p39;
	fma.rn.f32 	%f110, %f108, %f102, %f109;
	fma.rn.f32 	%f111, %f110, %f104, %f103;
	and.b32  	%r175, %r173, 2;
	setp.eq.s32 	%p40, %r175, 0;
	mov.f32 	%f112, 0f00000000;
	sub.f32 	%f113, %f112, %f111;
	selp.f32 	%f114, %f111, %f113, %p40;
	mul.f32 	%f115, %f1, %f114;
	mul.f32 	%f116, %f23, %f23;
	fma.rn.f32 	%f117, %f15, %f15, %f116;
	fma.rn.f32 	%f118, %f115, %f115, %f117;
	ld.const.f32 	%f119, [ME];
	mul.f32 	%f120, %f119, %f119;
	sub.f32 	%f121, %f118, %f120;
	sqrt.rn.f32 	%f122, %f121;
	ld.const.f32 	%f123, [e_beam_px];
	sub.f32 	%f124, %f123, %f15;
	ld.const.f32 	%f125, [p_targ_px];
	add.f32 	%f126, %f124, %f125;
	ld.const.f32 	%f127, [e_beam_py];
	sub.f32 	%f128, %f127, %f23;
	ld.const.f32 	%f129, [p_targ_py];
	add.f32 	%f130, %f128, %f129;
	ld.const.f32 	%f131, [e_beam_pz];
	sub.f32 	%f132, %f131, %f115;
	ld.const.f32 	%f133, [p_targ_pz];
	add.f32 	%f134, %f133, %f132;
	ld.const.f32 	%f135, [e_beam_E];
	sub.f32 	%f136, %f135, %f122;
	ld.const.f32 	%f137, [p_targ_E];
	add.f32 	%f138, %f136, %f137;
	mul.f32 	%f139, %f130, %f130;
	fma.rn.f32 	%f140, %f126, %f126, %f139;
	fma.rn.f32 	%f141, %f134, %f134, %f140;
	mul.f32 	%f142, %f138, %f138;
	sub.f32 	%f143, %f141, %f142;
	neg.f32 	%f144, %f143;
	sqrt.rn.f32 	%f145, %f144;
	add.s64 	%rd92, %rd90, %rd44;
	st.global.f32 	[%rd92], %f145;
	ret;

}
	// .globl	_Z9q2_kernelPfS_S_S_
.visible .entry _Z9q2_kernelPfS_S_S_(
	.param .u64 .ptr .align 1 _Z9q2_kernelPfS_S_S__param_0,
	.param .u64 .ptr .align 1 _Z9q2_kernelPfS_S_S__param_1,
	.param .u64 .ptr .align 1 _Z9q2_kernelPfS_S_S__param_2,
	.param .u64 .ptr .align 1 _Z9q2_kernelPfS_S_S__param_3
)
{
	.local .align 4 .b8 	__local_depot1[28];
	.reg .b64 	%SP;
	.reg .b64 	%SPL;
	.reg .pred 	%p<41>;
	.reg .b32 	%r<196>;
	.reg .b32 	%f<141>;
	.reg .b64 	%rd<108>;
	.reg .b64 	%fd<11>;

	mov.u64 	%SPL, __local_depot1;
	ld.param.u64 	%rd39, [_Z9q2_kernelPfS_S_S__param_0];
	ld.param.u64 	%rd40, [_Z9q2_kernelPfS_S_S__param_1];
	ld.param.u64 	%rd37, [_Z9q2_kernelPfS_S_S__param_2];
	ld.param.u64 	%rd38, [_Z9q2_kernelPfS_S_S__param_3];
	cvta.to.global.u64 	%rd41, %rd40;
	cvta.to.global.u64 	%rd42, %rd39;
	add.u64 	%rd1, %SPL, 0;
	mov.u32 	%r1, %ctaid.x;
	mul.wide.u32 	%rd44, %r1, 4;
	add.s64 	%rd45, %rd42, %rd44;
	ld.global.f32 	%f1, [%rd45];
	add.s64 	%rd46, %rd41, %rd44;
	ld.global.f32 	%f2, [%rd46];
	mul.f32 	%f27, %f2, 0f3F22F983;
	cvt.rni.s32.f32 	%r195, %f27;
	cvt.rn.f32.s32 	%f28, %r195;
	fma.rn.f32 	%f29, %f28, 0fBFC90FDA, %f2;
	fma.rn.f32 	%f30, %f28, 0fB3A22168, %f29;
	fma.rn.f32 	%f140, %f28, 0fA7C234C5, %f30;
	abs.f32 	%f4, %f2;
	setp.ltu.f32 	%p1, %f4, 0f47CE4780;
	mov.u32 	%r179, %r195;
	mov.f32 	%f136, %f140;
	@%p1 bra 	$L__BB1_8;
	setp.neu.f32 	%p2, %f4, 0f7F800000;
	@%p2 bra 	$L__BB1_3;
	mov.f32 	%f33, 0f00000000;
	mul.rn.f32 	%f136, %f2, %f33;
	mov.b32 	%r179, 0;
	bra.uni 	$L__BB1_8;
$L__BB1_3:
	mov.b32 	%r3, %f2;
	shl.b32 	%r70, %r3, 8;
	or.b32  	%r4, %r70, -2147483648;
	mov.b64 	%rd95, 0;
	mov.b32 	%r176, 0;
	mov.u64 	%rd93, __cudart_i2opi_f;
	mov.u64 	%rd94, %rd1;
$L__BB1_4:
	.pragma "nounroll";
	ld.global.nc.u32 	%r71, [%rd93];
	mad.wide.u32 	%rd49, %r71, %r4, %rd95;
	shr.u64 	%rd95, %rd49, 32;
	st.local.u32 	[%rd94], %rd49;
	add.s32 	%r176, %r176, 1;
	add.s64 	%rd94, %rd94, 4;
	add.s64 	%rd93, %rd93, 4;
	setp.ne.s32 	%p3, %r176, 6;
	@%p3 bra 	$L__BB1_4;
	shr.u32 	%r72, %r3, 23;
	st.local.u32 	[%rd1+24], %rd95;
	and.b32  	%r7, %r72, 31;
	and.b32  	%r73, %r72, 224;
	add.s32 	%r74, %r73, -128;
	shr.u32 	%r75, %r74, 5;
	mul.wide.u32 	%rd50, %r75, 4;
	sub.s64 	%rd8, %rd1, %rd50;
	ld.local.u32 	%r177, [%rd8+24];
	ld.local.u32 	%r178, [%rd8+20];
	setp.eq.s32 	%p4, %r7, 0;
	@%p4 bra 	$L__BB1_7;
	shf.l.wrap.b32 	%r177, %r178, %r177, %r7;
	ld.local.u32 	%r76, [%rd8+16];
	shf.l.wrap.b32 	%r178, %r76, %r178, %r7;
$L__BB1_7:
	shr.u32 	%r77, %r177, 30;
	shf.l.wrap.b32 	%r78, %r178, %r177, 2;
	shl.b32 	%r79, %r178, 2;
	shr.u32 	%r80, %r78, 31;
	add.s32 	%r81, %r80, %r77;
	neg.s32 	%r82, %r81;
	setp.lt.s32 	%p5, %r3, 0;
	selp.b32 	%r179, %r82, %r81, %p5;
	xor.b32  	%r83, %r78, %r3;
	shr.s32 	%r84, %r78, 31;
	xor.b32  	%r85, %r84, %r78;
	xor.b32  	%r86, %r84, %r79;
	cvt.u64.u32 	%rd51, %r85;
	shl.b64 	%rd52, %rd51, 32;
	cvt.u64.u32 	%rd53, %r86;
	or.b64  	%rd54, %rd52, %rd53;
	cvt.rn.f64.s64 	%fd1, %rd54;
	mul.f64 	%fd2, %fd1, 0d3BF921FB54442D19;
	cvt.rn.f32.f64 	%f31, %fd2;
	neg.f32 	%f32, %f31;
	setp.lt.s32 	%p6, %r83, 0;
	selp.f32 	%f136, %f32, %f31, %p6;
$L__BB1_8:
	mul.rn.f32 	%f34, %f136, %f136;
	and.b32  	%r88, %r179, 1;
	setp.eq.b32 	%p7, %r88, 1;
	selp.f32 	%f35, 0f3F800000, %f136, %p7;
	fma.rn.f32 	%f36, %f34, %f35, 0f00000000;
	fma.rn.f32 	%f37, %f34, 0f37CBAC00, 0fBAB607ED;
	selp.f32 	%f38, %f37, 0fB94D4153, %p7;
	selp.f32 	%f39, 0f3D2AAABB, 0f3C0885E4, %p7;
	fma.rn.f32 	%f40, %f38, %f34, %f39;
	selp.f32 	%f41, 0fBEFFFFFF, 0fBE2AAAA8, %p7;
	fma.rn.f32 	%f42, %f40, %f34, %f41;
	fma.rn.f32 	%f43, %f42, %f36, %f35;
	and.b32  	%r89, %r179, 2;
	setp.eq.s32 	%p8, %r89, 0;
	mov.f32 	%f44, 0f00000000;
	sub.f32 	%f45, %f44, %f43;
	selp.f32 	%f8, %f43, %f45, %p8;
	cvta.to.global.u64 	%rd55, %rd37;
	add.s64 	%rd57, %rd55, %rd44;
	ld.global.f32 	%f9, [%rd57];
	mul.f32 	%f46, %f9, 0f3F22F983;
	cvt.rni.s32.f32 	%r191, %f46;
	cvt.rn.f32.s32 	%f47, %r191;
	fma.rn.f32 	%f48, %f47, 0fBFC90FDA, %f9;
	fma.rn.f32 	%f49, %f47, 0fB3A22168, %f48;
	fma.rn.f32 	%f139, %f47, 0fA7C234C5, %f49;
	abs.f32 	%f11, %f9;
	setp.ltu.f32 	%p9, %f11, 0f47CE4780;
	mov.u32 	%r183, %r191;
	mov.f32 	%f137, %f139;
	@%p9 bra 	$L__BB1_16;
	setp.neu.f32 	%p10, %f11, 0f7F800000;
	@%p10 bra 	$L__BB1_11;
	mov.f32 	%f52, 0f00000000;
	mul.rn.f32 	%f137, %f9, %f52;
	mov.b32 	%r183, 0;
	bra.uni 	$L__BB1_16;
$L__BB1_11:
	mov.b32 	%r17, %f9;
	shl.b32 	%r91, %r17, 8;
	or.b32  	%r18, %r91, -2147483648;
	mov.b64 	%rd98, 0;
	mov.b32 	%r180, 0;
	mov.u64 	%rd96, __cudart_i2opi_f;
	mov.u64 	%rd97, %rd1;
$L__BB1_12:
	.pragma "nounroll";
	ld.global.nc.u32 	%r92, [%rd96];
	mad.wide.u32 	%rd60, %r92, %r18, %rd98;
	shr.u64 	%rd98, %rd60, 32;
	st.local.u32 	[%rd97], %rd60;
	add.s32 	%r180, %r180, 1;
	add.s64 	%rd97, %rd97, 4;
	add.s64 	%rd96, %rd96, 4;
	setp.ne.s32 	%p11, %r180, 6;
	@%p11 bra 	$L__BB1_12;
	shr.u32 	%r93, %r17, 23;
	st.local.u32 	[%rd1+24], %rd98;
	and.b32  	%r21, %r93, 31;
	and.b32  	%r94, %r93, 224;
	add.s32 	%r95, %r94, -128;
	shr.u32 	%r96, %r95, 5;
	mul.wide.u32 	%rd61, %r96, 4;
	sub.s64 	%rd15, %rd1, %rd61;
	ld.local.u32 	%r181, [%rd15+24];
	ld.local.u32 	%r182, [%rd15+20];
	setp.eq.s32 	%p12, %r21, 0;
	@%p12 bra 	$L__BB1_15;
	shf.l.wrap.b32 	%r181, %r182, %r181, %r21;
	ld.local.u32 	%r97, [%rd15+16];
	shf.l.wrap.b32 	%r182, %r97, %r182, %r21;
$L__BB1_15:
	shr.u32 	%r98, %r181, 30;
	shf.l.wrap.b32 	%r99, %r182, %r181, 2;
	shl.b32 	%r100, %r182, 2;
	shr.u32 	%r101, %r99, 31;
	add.s32 	%r102, %r101, %r98;
	neg.s32 	%r103, %r102;
	setp.lt.s32 	%p13, %r17, 0;
	selp.b32 	%r183, %r103, %r102, %p13;
	xor.b32  	%r104, %r99, %r17;
	shr.s32 	%r105, %r99, 31;
	xor.b32  	%r106, %r105, %r99;
	xor.b32  	%r107, %r105, %r100;
	cvt.u64.u32 	%rd62, %r106;
	shl.b64 	%rd63, %rd62, 32;
	cvt.u64.u32 	%rd64, %r107;
	or.b64  	%rd65, %rd63, %rd64;
	cvt.rn.f64.s64 	%fd3, %rd65;
	mul.f64 	%fd4, %fd3, 0d3BF921FB54442D19;
	cvt.rn.f32.f64 	%f50, %fd4;
	neg.f32 	%f51, %f50;
	setp.lt.s32 	%p14, %r104, 0;
	selp.f32 	%f137, %f51, %f50, %p14;
$L__BB1_16:
	setp.ltu.f32 	%p15, %f4, 0f47CE4780;
	add.s32 	%r109, %r183, 1;
	mul.rn.f32 	%f53, %f137, %f137;
	and.b32  	%r110, %r183, 1;
	setp.eq.b32 	%p16, %r110, 1;
	selp.f32 	%f54, %f137, 0f3F800000, %p16;
	fma.rn.f32 	%f55, %f53, %f54, 0f00000000;
	fma.rn.f32 	%f56, %f53, 0f37CBAC00, 0fBAB607ED;
	selp.f32 	%f57, 0fB94D4153, %f56, %p16;
	selp.f32 	%f58, 0f3C0885E4, 0f3D2AAABB, %p16;
	fma.rn.f32 	%f59, %f57, %f53, %f58;
	selp.f32 	%f60, 0fBE2AAAA8, 0fBEFFFFFF, %p16;
	fma.rn.f32 	%f61, %f59, %f53, %f60;
	fma.rn.f32 	%f62, %f61, %f55, %f54;
	and.b32  	%r111, %r109, 2;
	setp.eq.s32 	%p17, %r111, 0;
	mov.f32 	%f63, 0f00000000;
	sub.f32 	%f64, %f63, %f62;
	selp.f32 	%f65, %f62, %f64, %p17;
	mul.f32 	%f66, %f1, %f8;
	mul.f32 	%f15, %f66, %f65;
	mov.u32 	%r187, %r195;
	mov.f32 	%f138, %f140;
	@%p15 bra 	$L__BB1_24;
	setp.neu.f32 	%p18, %f4, 0f7F800000;
	@%p18 bra 	$L__BB1_19;
	mov.f32 	%f69, 0f00000000;
	mul.rn.f32 	%f138, %f2, %f69;
	mov.b32 	%r187, 0;
	bra.uni 	$L__BB1_24;
$L__BB1_19:
	mov.b32 	%r30, %f2;
	shl.b32 	%r113, %r30, 8;
	or.b32  	%r31, %r113, -2147483648;
	mov.b64 	%rd101, 0;
	mov.b32 	%r184, 0;
	mov.u64 	%rd99, __cudart_i2opi_f;
	mov.u64 	%rd100, %rd1;
$L__BB1_20:
	.pragma "nounroll";
	ld.global.nc.u32 	%r114, [%rd99];
	mad.wide.u32 	%rd68, %r114, %r31, %rd101;
	shr.u64 	%rd101, %rd68, 32;
	st.local.u32 	[%rd100], %rd68;
	add.s32 	%r184, %r184, 1;
	add.s64 	%rd100, %rd100, 4;
	add.s64 	%rd99, %rd99, 4;
	setp.ne.s32 	%p19, %r184, 6;
	@%p19 bra 	$L__BB1_20;
	shr.u32 	%r115, %r30, 23;
	st.local.u32 	[%rd1+24], %rd101;
	and.b32  	%r34, %r115, 31;
	and.b32  	%r116, %r115, 224;
	add.s32 	%r117, %r116, -128;
	shr.u32 	%r118, %r117, 5;
	mul.wide.u32 	%rd69, %r118, 4;
	sub.s64 	%rd22, %rd1, %rd69;
	ld.local.u32 	%r185, [%rd22+24];
	ld.local.u32 	%r186, [%rd22+20];
	setp.eq.s32 	%p20, %r34, 0;
	@%p20 bra 	$L__BB1_23;
	shf.l.wrap.b32 	%r185, %r186, %r185, %r34;
	ld.local.u32 	%r119, [%rd22+16];
	shf.l.wrap.b32 	%r186, %r119, %r186, %r34;
$L__BB1_23:
	shr.u32 	%r120, %r185, 30;
	shf.l.wrap.b32 	%r121, %r186, %r185, 2;
	shl.b32 	%r122, %r186, 2;
	shr.u32 	%r123, %r121, 31;
	add.s32 	%r124, %r123, %r120;
	neg.s32 	%r125, %r124;
	setp.lt.s32 	%p21, %r30, 0;
	selp.b32 	%r187, %r125, %r124, %p21;
	xor.b32  	%r126, %r121, %r30;
	shr.s32 	%r127, %r121, 31;
	xor.b32  	%r128, %r127, %r121;
	xor.b32  	%r129, %r127, %r122;
	cvt.u64.u32 	%rd70, %r128;
	shl.b64 	%rd71, %rd70, 32;
	cvt.u64.u32 	%rd72, %r129;
	or.b64  	%rd73, %rd71, %rd72;
	cvt.rn.f64.s64 	%fd5, %rd73;
	mul.f64 	%fd6, %fd5, 0d3BF921FB54442D19;
	cvt.rn.f32.f64 	%f67, %fd6;
	neg.f32 	%f68, %f67;
	setp.lt.s32 	%p22, %r126, 0;
	selp.f32 	%f138, %f68, %f67, %p22;
$L__BB1_24:
	setp.ltu.f32 	%p23, %f11, 0f47CE4780;
	mul.rn.f32 	%f70, %f138, %f138;
	and.b32  	%r131, %r187, 1;
	setp.eq.b32 	%p24, %r131, 1;
	selp.f32 	%f71, 0f3F800000, %f138, %p24;
	fma.rn.f32 	%f72, %f70, %f71, 0f00000000;
	fma.rn.f32 	%f73, %f70, 0f37CBAC00, 0fBAB607ED;
	selp.f32 	%f74, %f73, 0fB94D4153, %p24;
	selp.f32 	%f75, 0f3D2AAABB, 0f3C0885E4, %p24;
	fma.rn.f32 	%f76, %f74, %f70, %f75;
	selp.f32 	%f77, 0fBEFFFFFF, 0fBE2AAAA8, %p24;
	fma.rn.f32 	%f78, %f76, %f70, %f77;
	fma.rn.f32 	%f79, %f78, %f72, %f71;
	and.b32  	%r132, %r187, 2;
	setp.eq.s32 	%p25, %r132, 0;
	mov.f32 	%f80, 0f00000000;
	sub.f32 	%f81, %f80, %f79;
	selp.f32 	%f19, %f79, %f81, %p25;
	@%p23 bra 	$L__BB1_32;
	setp.neu.f32 	%p26, %f11, 0f7F800000;
	@%p26 bra 	$L__BB1_27;
	mov.f32 	%f84, 0f00000000;
	mul.rn.f32 	%f139, %f9, %f84;
	mov.b32 	%r191, 0;
	bra.uni 	$L__BB1_32;
$L__BB1_27:
	mov.b32 	%r43, %f9;
	shl.b32 	%r134, %r43, 8;
	or.b32  	%r44, %r134, -2147483648;
	mov.b64 	%rd104, 0;
	mov.b32 	%r188, 0;
	mov.u64 	%rd102, __cudart_i2opi_f;
	mov.u64 	%rd103, %rd1;
$L__BB1_28:
	.pragma "nounroll";
	ld.global.nc.u32 	%r135, [%rd102];
	mad.wide.u32 	%rd76, %r135, %r44, %rd104;
	shr.u64 	%rd104, %rd76, 32;
	st.local.u32 	[%rd103], %rd76;
	add.s32 	%r188, %r188, 1;
	add.s64 	%rd103, %rd103, 4;
	add.s64 	%rd102, %rd102, 4;
	setp.ne.s32 	%p27, %r188, 6;
	@%p27 bra 	$L__BB1_28;
	shr.u32 	%r136, %r43, 23;
	st.local.u32 	[%rd1+24], %rd104;
	and.b32  	%r47, %r136, 31;
	and.b32  	%r137, %r136, 224;
	add.s32 	%r138, %r137, -128;
	shr.u32 	%r139, %r138, 5;
	mul.wide.u32 	%rd77, %r139, 4;
	sub.s64 	%rd29, %rd1, %rd77;
	ld.local.u32 	%r189, [%rd29+24];
	ld.local.u32 	%r190, [%rd29+20];
	setp.eq.s32 	%p28, %r47, 0;
	@%p28 bra 	$L__BB1_31;
	shf.l.wrap.b32 	%r189, %r190, %r189, %r47;
	ld.local.u32 	%r140, [%rd29+16];
	shf.l.wrap.b32 	%r190, %r140, %r190, %r47;
$L__BB1_31:
	shr.u32 	%r141, %r189, 30;
	shf.l.wrap.b32 	%r142, %r190, %r189, 2;
	shl.b32 	%r143, %r190, 2;
	shr.u32 	%r144, %r142, 31;
	add.s32 	%r145, %r144, %r141;
	neg.s32 	%r146, %r145;
	setp.lt.s32 	%p29, %r43, 0;
	selp.b32 	%r191, %r146, %r145, %p29;
	xor.b32  	%r147, %r142, %r43;
	shr.s32 	%r148, %r142, 31;
	xor.b32  	%r149, %r148, %r142;
	xor.b32  	%r150, %r148, %r143;
	cvt.u64.u32 	%rd78, %r149;
	shl.b64 	%rd79, %rd78, 32;
	cvt.u64.u32 	%rd80, %r150;
	or.b64  	%rd81, %rd79, %rd80;
	cvt.rn.f64.s64 	%fd7, %rd81;
	mul.f64 	%fd8, %fd7, 0d3BF921FB54442D19;
	cvt.rn.f32.f64 	%f82, %fd8;
	neg.f32 	%f83, %f82;
	setp.lt.s32 	%p30, %r147, 0;
	selp.f32 	%f139, %f83, %f82, %p30;
$L__BB1_32:
	setp.ltu.f32 	%p31, %f4, 0f47CE4780;
	mul.rn.f32 	%f85, %f139, %f139;
	and.b32  	%r152, %r191, 1;
	setp.eq.b32 	%p32, %r152, 1;
	selp.f32 	%f86, 0f3F800000, %f139, %p32;
	fma.rn.f32 	%f87, %f85, %f86, 0f00000000;
	fma.rn.f32 	%f88, %f85, 0f37CBAC00, 0fBAB607ED;
	selp.f32 	%f89, %f88, 0fB94D4153, %p32;
	selp.f32 	%f90, 0f3D2AAABB, 0f3C0885E4, %p32;
	fma.rn.f32 	%f91, %f89, %f85, %f90;
	selp.f32 	%f92, 0fBEFFFFFF, 0fBE2AAAA8, %p32;
	fma.rn.f32 	%f93, %f91, %f85, %f92;
	fma.rn.f32 	%f94, %f93, %f87, %f86;
	and.b32  	%r153, %r191, 2;
	setp.eq.s32 	%p33, %r153, 0;
	mov.f32 	%f95, 0f00000000;
	sub.f32 	%f96, %f95, %f94;
	selp.f32 	%f97, %f94, %f96, %p33;
	mul.f32 	%f98, %f1, %f19;
	mul.f32 	%f23, %f98, %f97;
	@%p31 bra 	$L__BB1_40;
	setp.neu.f32 	%p34, %f4, 0f7F800000;
	@%p34 bra 	$L__BB1_35;
	mov.f32 	%f101, 0f00000000;
	mul.rn.f32 	%f140, %f2, %f101;
	mov.b32 	%r195, 0;
	bra.uni 	$L__BB1_40;
$L__BB1_35:
	mov.b32 	%r56, %f2;
	shl.b32 	%r155, %r56, 8;
	or.b32  	%r57, %r155, -2147483648;
	mov.b64 	%rd107, 0;
	mov.b32 	%r192, 0;
	mov.u64 	%rd105, __cudart_i2opi_f;
	mov.u64 	%rd106, %rd1;
$L__BB1_36:
	.pragma "nounroll";
	ld.global.nc.u32 	%r156, [%rd105];
	mad.wide.u32 	%rd84, %r156, %r57, %rd107;
	shr.u64 	%rd107, %rd84, 32;
	st.local.u32 	[%rd106], %rd84;
	add.s32 	%r192, %r192, 1;
	add.s64 	%rd106, %rd106, 4;
	add.s64 	%rd105, %rd105, 4;
	setp.ne.s32 	%p35, %r192, 6;
	@%p35 bra 	$L__BB1_36;
	shr.u32 	%r157, %r56, 23;
	st.local.u32 	[%rd1+24], %rd107;
	and.b32  	%r60, %r157, 31;
	and.b32  	%r158, %r157, 224;
	add.s32 	%r159, %r158, -128;
	shr.u32 	%r160, %r159, 5;
	mul.wide.u32 	%rd85, %r160, 4;
	sub.s64 	%rd36, %rd1, %rd85;
	ld.local.u32 	%r193, [%rd36+24];
	ld.local.u32 	%r194, [%rd36+20];
	setp.eq.s32 	%p36, %r60, 0;
	@%p36 bra 	$L__BB1_39;
	shf.l.wrap.b32 	%r193, %r194, %r193, %r60;
	ld.local.u32 	%r161, [%rd36+16];
	shf.l.wrap.b32 	%r194, %r161, %r194, %r60;
$L__BB1_39:
	shr.u32 	%r162, %r193, 30;
	shf.l.wrap.b32 	%r163, %r194, %r193, 2;
	shl.b32 	%r164, %r194, 2;
	shr.u32 	%r165, %r163, 31;
	add.s32 	%r166, %r165, %r162;
	neg.s32 	%r167, %r166;
	setp.lt.s32 	%p37, %r56, 0;
	selp.b32 	%r195, %r167, %r166, %p37;
	xor.b32  	%r168, %r163, %r56;
	shr.s32 	%r169, %r163, 31;
	xor.b32  	%r170, %r169, %r163;
	xor.b32  	%r171, %r169, %r164;
	cvt.u64.u32 	%rd86, %r170;
	shl.b64 	%rd87, %rd86, 32;
	cvt.u64.u32 	%rd88, %r171;
	or.b64  	%rd89, %rd87, %rd88;
	cvt.rn.f64.s64 	%fd9, %rd89;
	mul.f64 	%fd10, %fd9, 0d3BF921FB54442D19;
	cvt.rn.f32.f64 	%f99, %fd10;
	neg.f32 	%f100, %f99;
	setp.lt.s32 	%p38, %r168, 0;
	selp.f32 	%f140, %f100, %f99, %p38;
$L__BB1_40:
	cvta.to.global.u64 	%rd90, %rd38;
	add.s32 	%r173, %r195, 1;
	mul.rn.f32 	%f102, %f140, %f140;
	and.b32  	%r174, %r195, 1;
	setp.eq.b32 	%p39, %r174, 1;
	selp.f32 	%f103, %f140, 0f3F800000, %p39;
	fma.rn.f32 	%f104, %f102, %f103, 0f00000000;
	fma.rn.f32 	%f105, %f102, 0f37CBAC00, 0fBAB607ED;
	selp.f32 	%f106, 0fB94D4153, %f105, %p39;
	selp.f32 	%f107, 0f3C0885E4, 0f3D2AAABB, %p39;
	fma.rn.f32 	%f108, %f106, %f102, %f107;
	selp.f32 	%f109, 0fBE2AAAA8, 0fBEFFFFFF, %p39;
	fma.rn.f32 	%f110, %f108, %f102, %f109;
	fma.rn.f32 	%f111, %f110, %f104, %f103;
	and.b32  	%r175, %r173, 2;
	setp.eq.s32 	%p40, %r175, 0;
	mov.f32 	%f112, 0f00000000;
	sub.f32 	%f113, %f112, %f111;
	selp.f32 	%f114, %f111, %f113, %p40;
	mul.f32 	%f115, %f1, %f114;
	mul.f32 	%f116, %f23, %f23;
	fma.rn.f32 	%f117, %f15, %f15, %f116;
	fma.rn.f32 	%f118, %f115, %f115, %f117;
	ld.const.f32 	%f119, [ME];
	mul.f32 	%f120, %f119, %f119;
	sub.f32 	%f121, %f118, %f120;
	sqrt.rn.f32 	%f122, %f121;
	ld.const.f32 	%f123, [e_beam_px];
	sub.f32 	%f124, %f123, %f15;
	ld.const.f32 	%f125, [e_beam_py];
	sub.f32 	%f126, %f125, %f23;
	ld.const.f32 	%f127, [e_beam_pz];
	sub.f32 	%f128, %f127, %f115;
	ld.const.f32 	%f129, [e_beam_E];
	sub.f32 	%f130, %f129, %f122;
	mul.f32 	%f131, %f126, %f126;
	fma.rn.f32 	%f132, %f124, %f124, %f131;
	fma.rn.f32 	%f133, %f128, %f128, %f132;
	mul.f32 	%f134, %f130, %f130;
	sub.f32 	%f135, %f133, %f134;
	add.s64 	%rd92, %rd90, %rd44;
	st.global.f32 	[%rd92], %f135;
	ret;

}


// ===== COMPILED SASS (sm_100) =====

	.target	sm_100

	.elftype	@"ET_EXEC"


//--------------------- .note.nv.tkinfo           --------------------------
	.section	.note.nv.tkinfo,"",@"SHT_NOTE"
	.sectionflags	@"SHF_NOTE_NV_TKINFO"
	.tkinfo
        /*0018*/ 	.word	0x00000002
        /*0030*/ 	.string	""
        /*0030*/ 	.string	"ptxas"
        /*0030*/ 	.string	"Cuda compilation tools, release 13.0, V13.0.88"
        /*0030*/ 	.string	"Build cuda_13.0.r13.0/compiler.36424714_0"
        /*0030*/ 	.string	"-arch sm_100 -m 64 "



//--------------------- .note.nv.cuinfo           --------------------------
	.section	.note.nv.cuinfo,"",@"SHT_NOTE"
	.sectionflags	@"SHF_NOTE_NV_CUINFO"
        /*0018*/ 	.short	0x0002
        /*001a*/ 	.short	0x0064
        /*001c*/ 	.short	0x0082
	.zero		2


//--------------------- .nv.info                  --------------------------
	.section	.nv.info,"",@"SHT_CUDA_INFO"
	.align	4


	//----- nvinfo : EIATTR_REGCOUNT
	.align		4
        /*0000*/ 	.byte	0x04, 0x2f
        /*0002*/ 	.short	(.L_13 - .L_12)
	.align		4
.L_12:
        /*0004*/ 	.word	index@(_Z8W_kernelPfS_S_S_)
        /*0008*/ 	.word	0x0000001e


	//----- nvinfo : EIATTR_FRAME_SIZE
	.align		4
.L_13:
        /*000c*/ 	.byte	0x04, 0x11
        /*000e*/ 	.short	(.L_15 - .L_14)
	.align		4
.L_14:
        /*0010*/ 	.word	index@($__internal_1_$__cuda_sm20_sqrt_rn_f32_slowpath)
        /*0014*/ 	.word	0x00000000


	//----- nvinfo : EIATTR_FRAME_SIZE
	.align		4
.L_15:
        /*0018*/ 	.byte	0x04, 0x11
        /*001a*/ 	.short	(.L_17 - .L_16)
	.align		4
.L_16:
        /*001c*/ 	.word	index@(_Z8W_kernelPfS_S_S_)
        /*0020*/ 	.word	0x00000000


	//----- nvinfo : EIATTR_REGCOUNT
	.align		4
.L_17:
        /*0024*/ 	.byte	0x04, 0x2f
        /*0026*/ 	.short	(.L_19 - .L_18)
	.align		4
.L_18:
        /*0028*/ 	.word	index@(_Z9q2_kernelPfS_S_S_)
        /*002c*/ 	.word	0x0000001e


	//----- nvinfo : EIATTR_FRAME_SIZE
	.align		4
.L_19:
        /*0030*/ 	.byte	0x04, 0x11
        /*0032*/ 	.short	(.L_21 - .L_20)
	.align		4
.L_20:
        /*0034*/ 	.word	index@($__internal_0_$__cuda_sm20_sqrt_rn_f32_slowpath)
        /*0038*/ 	.word	0x00000000


	//----- nvinfo : EIATTR_FRAME_SIZE
	.align		4
.L_21:
        /*003c*/ 	.byte	0x04, 0x11
        /*003e*/ 	.short	(.L_23 - .L_22)
	.align		4
.L_22:
        /*0040*/ 	.word	index@(_Z9q2_kernelPfS_S_S_)
        /*0044*/ 	.word	0x00000000


	//----- nvinfo : EIATTR_MIN_STACK_SIZE
	.align		4
.L_23:
        /*0048*/ 	.byte	0x04, 0x12
        /*004a*/ 	.short	(.L_25 - .L_24)
	.align		4
.L_24:
        /*004c*/ 	.word	index@(_Z9q2_kernelPfS_S_S_)
        /*0050*/ 	.word	0x00000000


	//----- nvinfo : EIATTR_MIN_STACK_SIZE
	.align		4
.L_25:
        /*0054*/ 	.byte	0x04, 0x12
        /*0056*/ 	.short	(.L_27 - .L_26)
	.align		4
.L_26:
        /*0058*/ 	.word	index@(_Z8W_kernelPfS_S_S_)
        /*005c*/ 	.word	0x00000000
.L_27:


//--------------------- .nv.compat                --------------------------
	.section	.nv.compat,"",@"SHT_CUDA_COMPAT_INFO"
	.align	4
        /*0000*/ 	.byte	0x02, 0x09, 0x00, 0x00, 0x02, 0x02, 0x01, 0x00, 0x02, 0x05, 0x05, 0x00, 0x03, 0x07, 0x01, 0x01
        /*0010*/ 	.byte	0x02, 0x03, 0x00, 0x00, 0x02, 0x06, 0x01, 0x00, 0x04, 0x0b, 0x08, 0x00, 0x01, 0x00, 0x00, 0x00
        /*0020*/ 	.byte	0x00, 0x00, 0x00, 0x00


//--------------------- .nv.info._Z9q2_kernelPfS_S_S_ --------------------------
	.section	.nv.info._Z9q2_kernelPfS_S_S_,"",@"SHT_CUDA_INFO"
	.sectionflags	@""
	.align	4


	//----- nvinfo : EIATTR_CUDA_API_VERSION
	.align		4
        /*0000*/ 	.byte	0x04, 0x37
        /*0002*/ 	.short	(.L_29 - .L_28)
.L_28:
        /*0004*/ 	.word	0x00000082


	//----- nvinfo : EIATTR_KPARAM_INFO
	.align		4
.L_29:
        /*0008*/ 	.byte	0x04, 0x17
        /*000a*/ 	.short	(.L_31 - .L_30)
.L_30:
        /*000c*/ 	.word	0x00000000
        /*0010*/ 	.short	0x0003
        /*0012*/ 	.short	0x0018
        /*0014*/ 	.byte	0x00, 0xf5, 0x21, 0x00


	//----- nvinfo : EIATTR_KPARAM_INFO
	.align		4
.L_31:
        /*0018*/ 	.byte	0x04, 0x17
        /*001a*/ 	.short	(.L_33 - .L_32)
.L_32:
        /*001c*/ 	.word	0x00000000
        /*0020*/ 	.short	0x0002
        /*0022*/ 	.short	0x0010
        /*0024*/ 	.byte	0x00, 0xf5, 0x21, 0x00


	//----- nvinfo : EIATTR_KPARAM_INFO
	.align		4
.L_33:
        /*0028*/ 	.byte	0x04, 0x17
        /*002a*/ 	.short	(.L_35 - .L_34)
.L_34:
        /*002c*/ 	.word	0x00000000
        /*0030*/ 	.short	0x0001
        /*0032*/ 	.short	0x0008
        /*0034*/ 	.byte	0x00, 0xf5, 0x21, 0x00


	//----- nvinfo : EIATTR_KPARAM_INFO
	.align		4
.L_35:
        /*0038*/ 	.byte	0x04, 0x17
        /*003a*/ 	.short	(.L_37 - .L_36)
.L_36:
        /*003c*/ 	.word	0x00000000
        /*0040*/ 	.short	0x0000
        /*0042*/ 	.short	0x0000
        /*0044*/ 	.byte	0x00, 0xf5, 0x21, 0x00


	//----- nvinfo : EIATTR_SPARSE_MMA_MASK
	.align		4
.L_37:
        /*0048*/ 	.byte	0x03, 0x50
        /*004a*/ 	.short	0x0000


	//----- nvinfo : EIATTR_MAXREG_COUNT
	.align		4
        /*004c*/ 	.byte	0x03, 0x1b
        /*004e*/ 	.short	0x00ff


	//----- nvinfo : EIATTR_MERCURY_ISA_VERSION
	.align		4
        /*0050*/ 	.byte	0x03, 0x5f
        /*0052*/ 	.short	0x0101


	//----- nvinfo : EIATTR_VRC_CTA_INIT_COUNT
	.align		4
        /*0054*/ 	.byte	0x02, 0x4a
	.zero		1
	.zero		1


	//----- nvinfo : EIATTR_EXIT_INSTR_OFFSETS
	.align		4
        /*0058*/ 	.byte	0x04, 0x1c
        /*005a*/ 	.short	(.L_39 - .L_38)


	//   ....[0]....
.L_38:
        /*005c*/ 	.word	0x000026d0


	//----- nvinfo : EIATTR_CRS_STACK_SIZE
	.align		4
.L_39:
        /*0060*/ 	.byte	0x04, 0x1e
        /*0062*/ 	.short	(.L_41 - .L_40)
.L_40:
        /*0064*/ 	.word	0x00000000


	//----- nvinfo : EIATTR_CBANK_PARAM_SIZE
	.align		4
.L_41:
        /*0068*/ 	.byte	0x03, 0x19
        /*006a*/ 	.short	0x0020


	//----- nvinfo : EIATTR_PARAM_CBANK
	.align		4
        /*006c*/ 	.byte	0x04, 0x0a
        /*006e*/ 	.short	(.L_43 - .L_42)
	.align		4
.L_42:
        /*0070*/ 	.word	index@(.nv.constant0._Z9q2_kernelPfS_S_S_)
        /*0074*/ 	.short	0x0380
        /*0076*/ 	.short	0x0020


	//----- nvinfo : EIATTR_SW_WAR
	.align		4
.L_43:
        /*0078*/ 	.byte	0x04, 0x36
        /*007a*/ 	.short	(.L_45 - .L_44)
.L_44:
        /*007c*/ 	.word	0x00000008
.L_45:


//--------------------- .nv.info._Z8W_kernelPfS_S_S_ --------------------------
	.section	.nv.info._Z8W_kernelPfS_S_S_,"",@"SHT_CUDA_INFO"
	.sectionflags	@""
	.align	4


	//----- nvinfo : EIATTR_CUDA_API_VERSION
	.align		4
        /*0000*/ 	.byte	0x04, 0x37
        /*0002*/ 	.short	(.L_47 - .L_46)
.L_46:
        /*0004*/ 	.word	0x00000082


	//----- nvinfo : EIATTR_KPARAM_INFO
	.align		4
.L_47:
        /*0008*/ 	.byte	0x04, 0x17
        /*000a*/ 	.short	(.L_49 - .L_48)
.L_48:
        /*000c*/ 	.word	0x00000000
        /*0010*/ 	.short	0x0003
        /*0012*/ 	.short	0x0018
        /*0014*/ 	.byte	0x00, 0xf5, 0x21, 0x00


	//----- nvinfo : EIATTR_KPARAM_INFO
	.align		4
.L_49:
        /*0018*/ 	.byte	0x04, 0x17
        /*001a*/ 	.short	(.L_51 - .L_50)
.L_50:
        /*001c*/ 	.word	0x00000000
        /*0020*/ 	.short	0x0002
        /*0022*/ 	.short	0x0010
        /*0024*/ 	.byte	0x00, 0xf5, 0x21, 0x00


	//----- nvinfo : EIATTR_KPARAM_INFO
	.align		4
.L_51:
        /*0028*/ 	.byte	0x04, 0x17
        /*002a*/ 	.short	(.L_53 - .L_52)
.L_52:
        /*002c*/ 	.word	0x00000000
        /*0030*/ 	.short	0x0001
        /*0032*/ 	.short	0x0008
        /*0034*/ 	.byte	0x00, 0xf5, 0x21, 0x00


	//----- nvinfo : EIATTR_KPARAM_INFO
	.align		4
.L_53:
        /*0038*/ 	.byte	0x04, 0x17
        /*003a*/ 	.short	(.L_55 - .L_54)
.L_54:
        /*003c*/ 	.word	0x00000000
        /*0040*/ 	.short	0x0000
        /*0042*/ 	.short	0x0000
        /*0044*/ 	.byte	0x00, 0xf5, 0x21, 0x00


	//----- nvinfo : EIATTR_SPARSE_MMA_MASK
	.align		4
.L_55:
        /*0048*/ 	.byte	0x03, 0x50
        /*004a*/ 	.short	0x0000


	//----- nvinfo : EIATTR_MAXREG_COUNT
	.align		4
        /*004c*/ 	.byte	0x03, 0x1b
        /*004e*/ 	.short	0x00ff


	//----- nvinfo : EIATTR_MERCURY_ISA_VERSION
	.align		4
        /*0050*/ 	.byte	0x03, 0x5f
        /*0052*/ 	.short	0x0101


	//----- nvinfo : EIATTR_VRC_CTA_INIT_COUNT
	.align		4
        /*0054*/ 	.byte	0x02, 0x4a
	.zero		1
	.zero		1


	//----- nvinfo : EIATTR_EXIT_INSTR_OFFSETS
	.align		4
        /*0058*/ 	.byte	0x04, 0x1c
        /*005a*/ 	.short	(.L_57 - .L_56)


	//   ....[0]....
.L_56:
        /*005c*/ 	.word	0x00002810


	//----- nvinfo : EIATTR_CRS_STACK_SIZE
	.align		4
.L_57:
        /*0060*/ 	.byte	0x04, 0x1e
        /*0062*/ 	.short	(.L_59 - .L_58)
.L_58:
        /*0064*/ 	.word	0x00000000


	//----- nvinfo : EIATTR_CBANK_PARAM_SIZE
	.align		4
.L_59:
        /*0068*/ 	.byte	0x03, 0x19
        /*006a*/ 	.short	0x0020


	//----- nvinfo : EIATTR_PARAM_CBANK
	.align		4
        /*006c*/ 	.byte	0x04, 0x0a
        /*006e*/ 	.short	(.L_61 - .L_60)
	.align		4
.L_60:
        /*0070*/ 	.word	index@(.nv.constant0._Z8W_kernelPfS_S_S_)
        /*0074*/ 	.short	0x0380
        /*0076*/ 	.short	0x0020


	//----- nvinfo : EIATTR_SW_WAR
	.align		4
.L_61:
        /*0078*/ 	.byte	0x04, 0x36
        /*007a*/ 	.short	(.L_63 - .L_62)
.L_62:
        /*007c*/ 	.word	0x00000008
.L_63:


//--------------------- .nv.callgraph             --------------------------
	.section	.nv.callgraph,"",@"SHT_CUDA_CALLGRAPH"
	.align	4
	.sectionentsize	8
	.align		4
        /*0000*/ 	.word	0x00000000
	.align		4
        /*0004*/ 	.word	0xffffffff
	.align		4
        /*0008*/ 	.word	0x00000000
	.align		4
        /*000c*/ 	.word	0xfffffffe
	.align		4
        /*0010*/ 	.word	0x00000000
	.align		4
        /*0014*/ 	.word	0xfffffffd
	.align		4
        /*0018*/ 	.word	0x00000000
	.align		4
        /*001c*/ 	.word	0xfffffffc


//--------------------- .nv.constant3             --------------------------
	.section	.nv.constant3,"a",@progbits
	.align	4
.nv.constant3:
	.type		MP,@object
	.size		MP,(E0 - MP)
MP:
        /*0000*/ 	.byte	0x99, 0x32, 0x70, 0x3f
	.type		E0,@object
	.size		E0,(ME - E0)
E0:
        /*0004*/ 	.byte	0xfe, 0x26, 0x9a, 0x40
	.type		ME,@object
	.size		ME,(p_targ_px - ME)
ME:
        /*0008*/ 	.byte	0x8f, 0xf4, 0x05, 0x3a
	.type		p_targ_px,@object
	.size		p_targ_px,(p_targ_py - p_targ_px)
p_targ_px:
	.zero		4
	.type		p_targ_py,@object
	.size		p_targ_py,(p_targ_pz - p_targ_py)
p_targ_py:
	.zero		4
	.type		p_targ_pz,@object
	.size		p_targ_pz,(p_targ_E - p_targ_pz)
p_targ_pz:
	.zero		4
	.type		p_targ_E,@object
	.size		p_targ_E,(e_beam_px - p_targ_E)
p_targ_E:
        /*0018*/ 	.byte	0x99, 0x32, 0x70, 0x3f
	.type		e_beam_px,@object
	.size		e_beam_px,(e_beam_py - e_beam_px)
e_beam_px:
	.zero		4
	.type		e_beam_py,@object
	.size		e_beam_py,(e_beam_pz - e_beam_py)
e_beam_py:
	.zero		4
	.type		e_beam_pz,@object
	.size		e_beam_pz,(e_beam_E - e_beam_pz)
e_beam_pz:
        /*0024*/ 	.byte	0xfe, 0x26, 0x9a, 0x40
	.type		e_beam_E,@object
	.size		e_beam_E,(.L_10 - e_beam_E)
e_beam_E:
        /*0028*/ 	.byte	0xfe, 0x26, 0x9a, 0x40
.L_10:


//--------------------- .nv.constant4             --------------------------
	.section	.nv.constant4,"a",@progbits
	.align	8
	.align		8
.nv.constant4:
        /*0000*/ 	.dword	__cudart_i2opi_f


//--------------------- .text._Z9q2_kernelPfS_S_S_ --------------------------
	.section	.text._Z9q2_kernelPfS_S_S_,"ax",@progbits
	.align	128
        .global         _Z9q2_kernelPfS_S_S_
        .type           _Z9q2_kernelPfS_S_S_,@function
        .size           _Z9q2_kernelPfS_S_S_,(.L_x_40 - _Z9q2_kernelPfS_S_S_)
        .other          _Z9q2_kernelPfS_S_S_,@"STO_CUDA_ENTRY STV_DEFAULT"
_Z9q2_kernelPfS_S_S_:
.text._Z9q2_kernelPfS_S_S_:
[----:B------:R-:W-:Y:S01]  /*0000*/  LDC R1, c[0x0][0x37c] ;  /* 0x0000df00ff017b82 */ /* 0x000fe20000000800 */
[----:B------:R-:W0:Y:S07]  /*0010*/  S2R R0, SR_CTAID.X ;  /* 0x0000000000007919 */ /* 0x000e2e0000002500 */
[----:B------:R-:W0:Y:S01]  /*0020*/  LDC.64 R8, c[0x0][0x388] ;  /* 0x0000e200ff087b82 */ /* 0x000e220000000a00 */
[----:B------:R-:W1:Y:S07]  /*0030*/  LDCU.64 UR6, c[0x0][0x358] ;  /* 0x00006b00ff0677ac */ /* 0x000e6e0008000a00 */
[----:B------:R-:W2:Y:S01]  /*0040*/  LDC.64 R6, c[0x0][0x380] ;  /* 0x0000e000ff067b82 */ /* 0x000ea20000000a00 */
[----:B0-----:R-:W-:-:S05]  /*0050*/  IMAD.WIDE.U32 R8, R0, 0x4, R8 ;  /* 0x0000000400087825 */ /* 0x001fca00078e0008 */
[----:B-1----:R-:W3:Y:S01]  /*0060*/  LDG.E R2, desc[UR6][R8.64] ;  /* 0x0000000608027981 */ /* 0x002ee2000c1e1900 */
[----:B--2---:R-:W-:-:S05]  /*0070*/  IMAD.WIDE.U32 R6, R0, 0x4, R6 ;  /* 0x0000000400067825 */ /* 0x004fca00078e0006 */
[----:B------:R0:W5:Y:S01]  /*0080*/  LDG.E R3, desc[UR6][R6.64] ;  /* 0x0000000606037981 */ /* 0x000162000c1e1900 */
[C---:B---3--:R-:W-:Y:S01]  /*0090*/  FMUL R14, R2.reuse, 0.63661974668502807617 ;  /* 0x3f22f983020e7820 */ /* 0x048fe20000400000 */
[----:B------:R-:W-:-:S04]  /*00a0*/  FSETP.GE.AND P0, PT, |R2|, 105615, PT ;  /* 0x47ce47800200780b */ /* 0x000fc80003f06200 */
[----:B0-----:R-:W-:Y:S01]  /*00b0*/  P2R R6, PR, RZ, 0x1 ;  /* 0x00000001ff067803 */ /* 0x001fe20000000000 */
[----:B------:R-:W0:Y:S02]  /*00c0*/  F2I.NTZ R14, R14 ;  /* 0x0000000e000e7305 */ /* 0x000e240000203100 */
[----:B0-----:R-:W-:-:S05]  /*00d0*/  I2FP.F32.S32 R5, R14 ;  /* 0x0000000e00057245 */ /* 0x001fca0000201400 */
[----:B------:R-:W-:-:S04]  /*00e0*/  FFMA R4, R5, -1.5707962512969970703, R2 ;  /* 0xbfc90fda05047823 */ /* 0x000fc80000000002 */
[----:B------:R-:W-:-:S04]  /*00f0*/  FFMA R4, R5, -7.5497894158615963534e-08, R4 ;  /* 0xb3a2216805047823 */ /* 0x000fc80000000004 */
[----:B------:R-:W-:Y:S01]  /*0100*/  FFMA R4, R5, -5.3903029534742383927e-15, R4 ;  /* 0xa7c234c505047823 */ /* 0x000fe20000000004 */
[----:B------:R-:W-:-:S03]  /*0110*/  IMAD.MOV.U32 R5, RZ, RZ, R14 ;  /* 0x000000ffff057224 */ /* 0x000fc600078e000e */
[----:B------:R-:W-:Y:S01]  /*0120*/  IMAD.MOV.U32 R13, RZ, RZ, R4 ;  /* 0x000000ffff0d7224 */ /* 0x000fe200078e0004 */
[----:B------:R-:W-:Y:S06]  /*0130*/  @!P0 BRA `(.L_x_0) ;  /* 0x0000000400708947 */ /* 0x000fec0003800000 */
[----:B------:R-:W-:-:S13]  /*0140*/  FSETP.NEU.AND P0, PT, |R2|, +INF , PT ;  /* 0x7f8000000200780b */ /* 0x000fda0003f0d200 */
[----:B------:R-:W-:Y:S01]  /*0150*/  @!P0 FMUL R13, RZ, R2 ;  /* 0x00000002ff0d8220 */ /* 0x000fe20000400000 */
[----:B------:R-:W-:Y:S01]  /*0160*/  @!P0 IMAD.MOV.U32 R14, RZ, RZ, RZ ;  /* 0x000000ffff0e8224 */ /* 0x000fe200078e00ff */
[----:B------:R-:W-:Y:S06]  /*0170*/  @!P0 BRA `(.L_x_0) ;  /* 0x0000000400608947 */ /* 0x000fec0003800000 */
[----:B------:R-:W-:Y:S01]  /*0180*/  IMAD.SHL.U32 R6, R2, 0x100, RZ ;  /* 0x0000010002067824 */ /* 0x000fe200078e00ff */
[----:B------:R-:W-:Y:S01]  /*0190*/  CS2R R18, SRZ ;  /* 0x0000000000127805 */ /* 0x000fe2000001ff00 */
[----:B------:R-:W-:Y:S01]  /*01a0*/  IMAD.MOV.U32 R12, RZ, RZ, RZ ;  /* 0x000000ffff0c7224 */ /* 0x000fe200078e00ff */
[----:B------:R-:W0:Y:S02]  /*01b0*/  LDCU.64 UR8, c[0x4][URZ] ;  /* 0x01000000ff0877ac */ /* 0x000e240008000a00 */
[----:B------:R-:W-:Y:S01]  /*01c0*/  LOP3.LUT R13, R6, 0x80000000, RZ, 0xfc, !PT ;  /* 0x80000000060d7812 */ /* 0x000fe200078efcff */
[----:B------:R-:W-:-:S06]  /*01d0*/  UMOV UR4, URZ ;  /* 0x000000ff00047c82 */ /* 0x000fcc0008000000 */
.L_x_1:
[----:B0-----:R-:W-:Y:S01]  /*01e0*/  MOV R16, UR8 ;  /* 0x0000000800107c02 */ /* 0x001fe20008000f00 */
[----:B------:R-:W-:-:S05]  /*01f0*/  IMAD.U32 R17, RZ, RZ, UR9 ;  /* 0x00000009ff117e24 */ /* 0x000fca000f8e00ff */
[----:B------:R-:W2:Y:S01]  /*0200*/  LDG.E.CONSTANT R14, desc[UR6][R16.64] ;  /* 0x00000006100e7981 */ /* 0x000ea2000c1e9900 */
[----:B------:R-:W-:Y:S01]  /*0210*/  UIADD3 UR4, UPT, UPT, UR4, 0x1, URZ ;  /* 0x0000000104047890 */ /* 0x000fe2000fffe0ff */
[C---:B------:R-:W-:Y:S01]  /*0220*/  ISETP.EQ.AND P0, PT, R18.reuse, RZ, PT ;  /* 0x000000ff1200720c */ /* 0x040fe20003f02270 */
[----:B------:R-:W-:Y:S01]  /*0230*/  UIADD3 UR8, UP1, UPT, UR8, 0x4, URZ ;  /* 0x0000000408087890 */ /* 0x000fe2000ff3e0ff */
[C---:B------:R-:W-:Y:S01]  /*0240*/  ISETP.EQ.AND P1, PT, R18.reuse, 0x4, PT ;  /* 0x000000041200780c */ /* 0x040fe20003f22270 */
[----:B------:R-:W-:Y:S01]  /*0250*/  UISETP.NE.AND UP0, UPT, UR4, 0x6, UPT ;  /* 0x000000060400788c */ /* 0x000fe2000bf05270 */
[C---:B------:R-:W-:Y:S01]  /*0260*/  ISETP.EQ.AND P3, PT, R18.reuse, 0xc, PT ;  /* 0x0000000c1200780c */ /* 0x040fe20003f62270 */
[----:B------:R-:W-:Y:S01]  /*0270*/  UIADD3.X UR9, UPT, UPT, URZ, UR9, URZ, UP1, !UPT ;  /* 0x00000009ff097290 */ /* 0x000fe20008ffe4ff */
[C---:B------:R-:W-:Y:S02]  /*0280*/  ISETP.EQ.AND P4, PT, R18.reuse, 0x10, PT ;  /* 0x000000101200780c */ /* 0x040fe40003f82270 */
[----:B------:R-:W-:Y:S01]  /*0290*/  ISETP.EQ.AND P5, PT, R18, 0x14, PT ;  /* 0x000000141200780c */ /* 0x000fe20003fa2270 */
[----:B--2---:R-:W-:-:S03]  /*02a0*/  IMAD.WIDE.U32 R14, R14, R13, RZ ;  /* 0x0000000d0e0e7225 */ /* 0x004fc600078e00ff */
[----:B------:R-:W-:-:S05]  /*02b0*/  IADD3 R14, P2, PT, R14, R12, RZ ;  /* 0x0000000c0e0e7210 */ /* 0x000fca0007f5e0ff */
[----:B------:R-:W-:Y:S01]  /*02c0*/  @P3 MOV R9, R14 ;  /* 0x0000000e00093202 */ /* 0x000fe20000000f00 */
[----:B------:R-:W-:Y:S01]  /*02d0*/  IMAD.X R12, R15, 0x1, R19, P2 ;  /* 0x000000010f0c7824 */ /* 0x000fe200010e0613 */
[C---:B------:R-:W-:Y:S01]  /*02e0*/  ISETP.EQ.AND P2, PT, R18.reuse, 0x8, PT ;  /* 0x000000081200780c */ /* 0x040fe20003f42270 */
[--C-:B------:R-:W-:Y:S02]  /*02f0*/  @P0 IMAD.MOV.U32 R6, RZ, RZ, R14.reuse ;  /* 0x000000ffff060224 */ /* 0x100fe400078e000e */
[--C-:B------:R-:W-:Y:S02]  /*0300*/  @P1 IMAD.MOV.U32 R7, RZ, RZ, R14.reuse ;  /* 0x000000ffff071224 */ /* 0x100fe400078e000e */
[--C-:B------:R-:W-:Y:S02]  /*0310*/  @P4 IMAD.MOV.U32 R10, RZ, RZ, R14.reuse ;  /* 0x000000ffff0a4224 */ /* 0x100fe400078e000e */
[----:B------:R-:W-:Y:S02]  /*0320*/  @P5 IMAD.MOV.U32 R11, RZ, RZ, R14 ;  /* 0x000000ffff0b5224 */ /* 0x000fe400078e000e */
[----:B------:R-:W-:-:S04]  /*0330*/  VIADD R18, R18, 0x4 ;  /* 0x0000000412127836 */ /* 0x000fc80000000000 */
[----:B------:R-:W-:Y:S01]  /*0340*/  @P2 IMAD.MOV.U32 R8, RZ, RZ, R14 ;  /* 0x000000ffff082224 */ /* 0x000fe200078e000e */
[----:B------:R-:W-:Y:S06]  /*0350*/  BRA.U UP0, `(.L_x_1) ;  /* 0xfffffffd00a07547 */ /* 0x000fec000b83ffff */
[----:B------:R-:W-:-:S04]  /*0360*/  SHF.R.U32.HI R13, RZ, 0x17, R2 ;  /* 0x00000017ff0d7819 */ /* 0x000fc80000011602 */
[C---:B------:R-:W-:Y:S02]  /*0370*/  LOP3.LUT R14, R13.reuse, 0xe0, RZ, 0xc0, !PT ;  /* 0x000000e00d0e7812 */ /* 0x040fe400078ec0ff */
[----:B------:R-:W-:-:S03]  /*0380*/  LOP3.LUT P6, RZ, R13, 0x1f, RZ, 0xc0, !PT ;  /* 0x0000001f0dff7812 */ /* 0x000fc600078cc0ff */
[----:B------:R-:W-:-:S05]  /*0390*/  VIADD R14, R14, 0xffffff80 ;  /* 0xffffff800e0e7836 */ /* 0x000fca0000000000 */
[----:B------:R-:W-:-:S05]  /*03a0*/  SHF.R.U32.HI R14, RZ, 0x5, R14 ;  /* 0x00000005ff0e7819 */ /* 0x000fca000001160e */
[----:B------:R-:W-:-:S05]  /*03b0*/  IMAD.U32 R17, R14, -0x4, RZ ;  /* 0xfffffffc0e117824 */ /* 0x000fca00078e00ff */
[C---:B------:R-:W-:Y:S02]  /*03c0*/  ISETP.EQ.AND P3, PT, R17.reuse, -0x18, PT ;  /* 0xffffffe81100780c */ /* 0x040fe40003f62270 */
[C---:B------:R-:W-:Y:S02]  /*03d0*/  ISETP.EQ.AND P4, PT, R17.reuse, -0x14, PT ;  /* 0xffffffec1100780c */ /* 0x040fe40003f82270 */
[C---:B------:R-:W-:Y:S02]  /*03e0*/  ISETP.EQ.AND P0, PT, R17.reuse, -0x10, PT ;  /* 0xfffffff01100780c */ /* 0x040fe40003f02270 */
[C---:B------:R-:W-:Y:S02]  /*03f0*/  ISETP.EQ.AND P1, PT, R17.reuse, -0xc, PT ;  /* 0xfffffff41100780c */ /* 0x040fe40003f22270 */
[C---:B------:R-:W-:Y:S02]  /*0400*/  ISETP.EQ.AND P2, PT, R17.reuse, -0x8, PT ;  /* 0xfffffff81100780c */ /* 0x040fe40003f42270 */
[----:B------:R-:W-:-:S03]  /*0410*/  ISETP.EQ.AND P5, PT, R17, 0x4, PT ;  /* 0x000000041100780c */ /* 0x000fc60003fa2270 */
[----:B------:R-:W-:Y:S02]  /*0420*/  @P3 MOV R14, R6 ;  /* 0x00000006000e3202 */ /* 0x000fe40000000f00 */
[----:B------:R-:W-:Y:S01]  /*0430*/  @P4 IMAD.MOV.U32 R15, RZ, RZ, R6 ;  /* 0x000000ffff0f4224 */ /* 0x000fe200078e0006 */
[C---:B------:R-:W-:Y:S01]  /*0440*/  ISETP.EQ.AND P3, PT, R17.reuse, -0x4, PT ;  /* 0xfffffffc1100780c */ /* 0x040fe20003f62270 */
[--C-:B------:R-:W-:Y:S01]  /*0450*/  @P4 IMAD.MOV.U32 R14, RZ, RZ, R7.reuse ;  /* 0x000000ffff0e4224 */ /* 0x100fe200078e0007 */
[----:B------:R-:W-:Y:S01]  /*0460*/  ISETP.EQ.AND P4, PT, R17, RZ, PT ;  /* 0x000000ff1100720c */ /* 0x000fe20003f82270 */
[----:B------:R-:W-:Y:S02]  /*0470*/  @P0 IMAD.MOV.U32 R15, RZ, RZ, R7 ;  /* 0x000000ffff0f0224 */ /* 0x000fe400078e0007 */
[--C-:B------:R-:W-:Y:S01]  /*0480*/  @P0 IMAD.MOV.U32 R14, RZ, RZ, R8.reuse ;  /* 0x000000ffff0e0224 */ /* 0x100fe200078e0008 */
[----:B------:R-:W-:Y:S01]  /*0490*/  @P1 MOV R14, R9 ;  /* 0x00000009000e1202 */ /* 0x000fe20000000f00 */
[----:B------:R-:W-:-:S02]  /*04a0*/  @P1 IMAD.MOV.U32 R15, RZ, RZ, R8 ;  /* 0x000000ffff0f1224 */ /* 0x000fc400078e0008 */
[----:B------:R-:W-:Y:S02]  /*04b0*/  @P2 IMAD.MOV.U32 R15, RZ, RZ, R9 ;  /* 0x000000ffff0f2224 */ /* 0x000fe400078e0009 */
[--C-:B------:R-:W-:Y:S02]  /*04c0*/  @P2 IMAD.MOV.U32 R14, RZ, RZ, R10.reuse ;  /* 0x000000ffff0e2224 */ /* 0x100fe400078e000a */
[----:B------:R-:W-:Y:S02]  /*04d0*/  @P3 IMAD.MOV.U32 R15, RZ, RZ, R10 ;  /* 0x000000ffff0f3224 */ /* 0x000fe400078e000a */
[--C-:B------:R-:W-:Y:S01]  /*04e0*/  @P3 IMAD.MOV.U32 R14, RZ, RZ, R11.reuse ;  /* 0x000000ffff0e3224 */ /* 0x100fe200078e000b */
[----:B------:R-:W-:Y:S01]  /*04f0*/  @P4 MOV R14, R12 ;  /* 0x0000000c000e4202 */ /* 0x000fe20000000f00 */
[----:B------:R-:W-:Y:S02]  /*0500*/  @P4 IMAD.MOV.U32 R15, RZ, RZ, R11 ;  /* 0x000000ffff0f4224 */ /* 0x000fe400078e000b */
[----:B------:R-:W-:Y:S01]  /*0510*/  @P5 IMAD.MOV.U32 R15, RZ, RZ, R12 ;  /* 0x000000ffff0f5224 */ /* 0x000fe200078e000c */
[----:B------:R-:W-:Y:S06]  /*0520*/  @!P6 BRA `(.L_x_2) ;  /* 0x00000000002ce947 */ /* 0x000fec0003800000 */
[----:B------:R-:W-:Y:S01]  /*0530*/  @P0 IMAD.MOV.U32 R16, RZ, RZ, R6 ;  /* 0x000000ffff100224 */ /* 0x000fe200078e0006 */
[----:B------:R-:W-:Y:S01]  /*0540*/  ISETP.EQ.AND P0, PT, R17, 0x8, PT ;  /* 0x000000081100780c */ /* 0x000fe20003f02270 */
[----:B------:R-:W-:Y:S01]  /*0550*/  @P1 IMAD.MOV.U32 R16, RZ, RZ, R7 ;  /* 0x000000ffff101224 */ /* 0x000fe200078e0007 */
[----:B------:R-:W-:Y:S01]  /*0560*/  LOP3.LUT R13, R13, 0x1f, RZ, 0xc0, !PT ;  /* 0x0000001f0d0d7812 */ /* 0x000fe200078ec0ff */
[----:B------:R-:W-:Y:S02]  /*0570*/  @P2 IMAD.MOV.U32 R16, RZ, RZ, R8 ;  /* 0x000000ffff102224 */ /* 0x000fe400078e0008 */
[----:B------:R-:W-:Y:S01]  /*0580*/  @P3 IMAD.MOV.U32 R16, RZ, RZ, R9 ;  /* 0x000000ffff103224 */ /* 0x000fe200078e0009 */
[----:B------:R-:W-:Y:S01]  /*0590*/  @P4 MOV R16, R10 ;  /* 0x0000000a00104202 */ /* 0x000fe20000000f00 */
[----:B------:R-:W-:Y:S01]  /*05a0*/  @P5 IMAD.MOV.U32 R16, RZ, RZ, R11 ;  /* 0x000000ffff105224 */ /* 0x000fe200078e000b */
[----:B------:R-:W-:-:S05]  /*05b0*/  SHF.L.W.U32.HI R14, R15, R13, R14 ;  /* 0x0000000d0f0e7219 */ /* 0x000fca0000010e0e */
[----:B------:R-:W-:-:S05]  /*05c0*/  @P0 IMAD.MOV.U32 R16, RZ, RZ, R12 ;  /* 0x000000ffff100224 */ /* 0x000fca00078e000c */
[----:B------:R-:W-:-:S07]  /*05d0*/  SHF.L.W.U32.HI R15, R16, R13, R15 ;  /* 0x0000000d100f7219 */ /* 0x000fce0000010e0f */
.L_x_2:
[C---:B------:R-:W-:Y:S01]  /*05e0*/  SHF.L.W.U32.HI R19, R15.reuse, 0x2, R14 ;  /* 0x000000020f137819 */ /* 0x040fe20000010e0e */
[----:B------:R-:W-:Y:S01]  /*05f0*/  IMAD.SHL.U32 R12, R15, 0x4, RZ ;  /* 0x000000040f0c7824 */ /* 0x000fe200078e00ff */
[----:B------:R-:W-:Y:S01]  /*0600*/  UMOV UR4, 0x54442d19 ;  /* 0x54442d1900047882 */ /* 0x000fe20000000000 */
[----:B------:R-:W-:Y:S01]  /*0610*/  UMOV UR5, 0x3bf921fb ;  /* 0x3bf921fb00057882 */ /* 0x000fe20000000000 */
[----:B------:R-:W-:Y:S02]  /*0620*/  SHF.R.S32.HI R13, RZ, 0x1f, R19 ;  /* 0x0000001fff0d7819 */ /* 0x000fe40000011413 */
[----:B------:R-:W-:Y:S02]  /*0630*/  ISETP.GE.AND P0, PT, R2, RZ, PT ;  /* 0x000000ff0200720c */ /* 0x000fe40003f06270 */
[C---:B------:R-:W-:Y:S02]  /*0640*/  LOP3.LUT R12, R13.reuse, R12, RZ, 0x3c, !PT ;  /* 0x0000000c0d0c7212 */ /* 0x040fe400078e3cff */
[----:B------:R-:W-:-:S02]  /*0650*/  LOP3.LUT R13, R13, R19, RZ, 0x3c, !PT ;  /* 0x000000130d0d7212 */ /* 0x000fc400078e3cff */
[----:B------:R-:W-:Y:S02]  /*0660*/  SHF.R.U32.HI R14, RZ, 0x1e, R14 ;  /* 0x0000001eff0e7819 */ /* 0x000fe4000001160e */
[C---:B------:R-:W-:Y:S02]  /*0670*/  LOP3.LUT R15, R19.reuse, R2, RZ, 0x3c, !PT ;  /* 0x00000002130f7212 */ /* 0x040fe400078e3cff */
[----:B------:R-:W0:Y:S01]  /*0680*/  I2F.F64.S64 R12, R12 ;  /* 0x0000000c000c7312 */ /* 0x000e220000301c00 */
[----:B------:R-:W-:Y:S02]  /*0690*/  LEA.HI R14, R19, R14, RZ, 0x1 ;  /* 0x0000000e130e7211 */ /* 0x000fe400078f08ff */
[----:B------:R-:W-:-:S03]  /*06a0*/  ISETP.GE.AND P1, PT, R15, RZ, PT ;  /* 0x000000ff0f00720c */ /* 0x000fc60003f26270 */
[----:B------:R-:W-:-:S04]  /*06b0*/  IMAD.MOV R15, RZ, RZ, -R14 ;  /* 0x000000ffff0f7224 */ /* 0x000fc800078e0a0e */
[----:B------:R-:W-:Y:S01]  /*06c0*/  @!P0 IMAD.MOV.U32 R14, RZ, RZ, R15 ;  /* 0x000000ffff0e8224 */ /* 0x000fe200078e000f */
[----:B0-----:R-:W-:-:S10]  /*06d0*/  DMUL R16, R12, UR4 ;  /* 0x000000040c107c28 */ /* 0x001fd40008000000 */
[----:B------:R-:W0:Y:S02]  /*06e0*/  F2F.F32.F64 R16, R16 ;  /* 0x0000001000107310 */ /* 0x000e240000301000 */
[----:B0-----:R-:W-:-:S07]  /*06f0*/  FSEL R13, -R16, R16, !P1 ;  /* 0x00000010100d7208 */ /* 0x001fce0004800100 */
.L_x_0:
[----:B------:R-:W0:Y:S02]  /*0700*/  LDC.64 R16, c[0x0][0x390] ;  /* 0x0000e400ff107b82 */ /* 0x000e240000000a00 */
[----:B0-----:R-:W-:-:S05]  /*0710*/  IMAD.WIDE.U32 R16, R0, 0x4, R16 ;  /* 0x0000000400107825 */ /* 0x001fca00078e0010 */
[----:B------:R0:W2:Y:S01]  /*0720*/  LDG.E R12, desc[UR6][R16.64] ;  /* 0x00000006100c7981 */ /* 0x0000a2000c1e1900 */
[----:B------:R-:W-:Y:S01]  /*0730*/  MOV R21, 0x37cbac00 ;  /* 0x37cbac0000157802 */ /* 0x000fe20000000f00 */
[----:B------:R-:W-:Y:S01]  /*0740*/  FMUL R18, R13, R13 ;  /* 0x0000000d0d127220 */ /* 0x000fe20000400000 */
[----:B------:R-:W-:Y:S01]  /*0750*/  LOP3.LUT R15, R14, 0x1, RZ, 0xc0, !PT ;  /* 0x000000010e0f7812 */ /* 0x000fe200078ec0ff */
[----:B------:R-:W-:Y:S02]  /*0760*/  IMAD.MOV.U32 R22, RZ, RZ, 0x3effffff ;  /* 0x3effffffff167424 */ /* 0x000fe400078e00ff */
[----:B------:R-:W-:Y:S01]  /*0770*/  FFMA R20, R18, R21, -0.0013887860113754868507 ;  /* 0xbab607ed12147423 */ /* 0x000fe20000000015 */
[----:B------:R-:W-:Y:S01]  /*0780*/  IMAD.MOV.U32 R21, RZ, RZ, 0x3d2aaabb ;  /* 0x3d2aaabbff157424 */ /* 0x000fe200078e00ff */
[----:B------:R-:W-:-:S04]  /*0790*/  ISETP.NE.U32.AND P0, PT, R15, 0x1, PT ;  /* 0x000000010f00780c */ /* 0x000fc80003f05070 */
[----:B------:R-:W-:Y:S02]  /*07a0*/  FSEL R15, R20, -0.00019574658654164522886, !P0 ;  /* 0xb94d4153140f7808 */ /* 0x000fe40004000000 */
[----:B0-----:R-:W-:Y:S02]  /*07b0*/  FSEL R17, R21, 0.0083327032625675201416, !P0 ;  /* 0x3c0885e415117808 */ /* 0x001fe40004000000 */
[----:B------:R-:W-:Y:S02]  /*07c0*/  FSEL R21, -R22, -0.16666662693023681641, !P0 ;  /* 0xbe2aaaa816157808 */ /* 0x000fe40004000100 */
[----:B------:R-:W-:Y:S01]  /*07d0*/  FSEL R13, R13, 1, P0 ;  /* 0x3f8000000d0d7808 */ /* 0x000fe20000000000 */
[----:B------:R-:W-:Y:S01]  /*07e0*/  FFMA R15, R18, R15, R17 ;  /* 0x0000000f120f7223 */ /* 0x000fe20000000011 */
[----:B------:R-:W-:-:S03]  /*07f0*/  LOP3.LUT P0, RZ, R14, 0x2, RZ, 0xc0, !PT ;  /* 0x000000020eff7812 */ /* 0x000fc6000780c0ff */
[C---:B------:R-:W-:Y:S01]  /*0800*/  FFMA R15, R18.reuse, R15, R21 ;  /* 0x0000000f120f7223 */ /* 0x040fe20000000015 */
[----:B------:R-:W-:-:S04]  /*0810*/  FFMA R18, R18, R13, RZ ;  /* 0x0000000d12127223 */ /* 0x000fc800000000ff */
[----:B------:R-:W-:-:S05]  /*0820*/  FFMA R20, R18, R15, R13 ;  /* 0x0000000f12147223 */ /* 0x000fca000000000d */
[----:B------:R-:W-:Y:S01]  /*0830*/  @P0 FADD R20, RZ, -R20 ;  /* 0x80000014ff140221 */ /* 0x000fe20000000000 */
[C---:B--2---:R-:W-:Y:S01]  /*0840*/  FMUL R19, R12.reuse, 0.63661974668502807617 ;  /* 0x3f22f9830c137820 */ /* 0x044fe20000400000 */
[----:B------:R-:W-:-:S05]  /*0850*/  FSETP.GE.AND P1, PT, |R12|, 105615, PT ;  /* 0x47ce47800c00780b */ /* 0x000fca0003f26200 */
[----:B------:R-:W0:Y:S02]  /*0860*/  F2I.NTZ R19, R19 ;  /* 0x0000001300137305 */ /* 0x000e240000203100 */
[----:B0-----:R-:W-:Y:S01]  /*0870*/  I2FP.F32.S32 R23, R19 ;  /* 0x0000001300177245 */ /* 0x001fe20000201400 */
[----:B------:R-:W-:-:S04]  /*0880*/  IMAD.MOV.U32 R18, RZ, RZ, R19 ;  /* 0x000000ffff127224 */ /* 0x000fc800078e0013 */
[----:B------:R-:W-:-:S04]  /*0890*/  FFMA R14, R23, -1.5707962512969970703, R12 ;  /* 0xbfc90fda170e7823 */ /* 0x000fc8000000000c */
[----:B------:R-:W-:-:S04]  /*08a0*/  FFMA R14, R23, -7.5497894158615963534e-08, R14 ;  /* 0xb3a22168170e7823 */ /* 0x000fc8000000000e */
[----:B------:R-:W-:Y:S01]  /*08b0*/  FFMA R13, R23, -5.3903029534742383927e-15, R14 ;  /* 0xa7c234c5170d7823 */ /* 0x000fe2000000000e */
[----:B------:R-:W-:-:S03]  /*08c0*/  P2R R14, PR, RZ, 0x2 ;  /* 0x00000002ff0e7803 */ /* 0x000fc60000000000 */
[----:B------:R-:W-:Y:S01]  /*08d0*/  IMAD.MOV.U32 R14, RZ, RZ, R13 ;  /* 0x000000ffff0e7224 */ /* 0x000fe200078e000d */
[----:B------:R-:W-:Y:S06]  /*08e0*/  @!P1 BRA `(.L_x_3) ;  /* 0x0000000400709947 */ /* 0x000fec0003800000 */
[----:B------:R-:W-:-:S13]  /*08f0*/  FSETP.NEU.AND P0, PT, |R12|, +INF , PT ;  /* 0x7f8000000c00780b */ /* 0x000fda0003f0d200 */
[----:B------:R-:W-:Y:S01]  /*0900*/  @!P0 FMUL R14, RZ, R12 ;  /* 0x0000000cff0e8220 */ /* 0x000fe20000400000 */
[----:B------:R-:W-:Y:S01]  /*0910*/  @!P0 IMAD.MOV.U32 R19, RZ, RZ, RZ ;  /* 0x000000ffff138224 */ /* 0x000fe200078e00ff */
[----:B------:R-:W-:Y:S06]  /*0920*/  @!P0 BRA `(.L_x_3) ;  /* 0x0000000400608947 */ /* 0x000fec0003800000 */
[----:B------:R-:W-:Y:S01]  /*0930*/  SHF.L.U32 R14, R12, 0x8, RZ ;  /* 0x000000080c0e7819 */ /* 0x000fe200000006ff */
[----:B------:R-:W-:Y:S01]  /*0940*/  IMAD.MOV.U32 R19, RZ, RZ, RZ ;  /* 0x000000ffff137224 */ /* 0x000fe200078e00ff */
[----:B------:R-:W-:Y:S01]  /*0950*/  CS2R R22, SRZ ;  /* 0x0000000000167805 */ /* 0x000fe2000001ff00 */
[----:B------:R-:W0:Y:S01]  /*0960*/  LDCU.64 UR8, c[0x4][URZ] ;  /* 0x01000000ff0877ac */ /* 0x000e220008000a00 */
[----:B------:R-:W-:Y:S01]  /*0970*/  LOP3.LUT R21, R14, 0x80000000, RZ, 0xfc, !PT ;  /* 0x800000000e157812 */ /* 0x000fe200078efcff */
[----:B------:R-:W-:-:S06]  /*0980*/  UMOV UR4, URZ ;  /* 0x000000ff00047c82 */ /* 0x000fcc0008000000 */
.L_x_4:
[----:B0-----:R-:W-:Y:S02]  /*0990*/  IMAD.U32 R14, RZ, RZ, UR8 ;  /* 0x00000008ff0e7e24 */ /* 0x001fe4000f8e00ff */
[----:B------:R-:W-:-:S05]  /*09a0*/  IMAD.U32 R15, RZ, RZ, UR9 ;  /* 0x00000009ff0f7e24 */ /* 0x000fca000f8e00ff */
[----:B------:R-:W2:Y:S01]  /*09b0*/  LDG.E.CONSTANT R14, desc[UR6][R14.64] ;  /* 0x000000060e0e7981 */ /* 0x000ea2000c1e9900 */
[C---:B------:R-:W-:Y:S01]  /*09c0*/  ISETP.EQ.AND P4, PT, R22.reuse, RZ, PT ;  /* 0x000000ff1600720c */ /* 0x040fe20003f82270 */
[----:B------:R-:W-:Y:S01]  /*09d0*/  UIADD3 UR4, UPT, UPT, UR4, 0x1, URZ ;  /* 0x0000000104047890 */ /* 0x000fe2000fffe0ff */
[C---:B------:R-:W-:Y:S01]  /*09e0*/  ISETP.EQ.AND P3, PT, R22.reuse, 0x4, PT ;  /* 0x000000041600780c */ /* 0x040fe20003f62270 */
[----:B------:R-:W-:Y:S01]  /*09f0*/  UIADD3 UR8, UP1, UPT, UR8, 0x4, URZ ;  /* 0x0000000408087890 */ /* 0x000fe2000ff3e0ff */
[C---:B------:R-:W-:Y:S01]  /*0a00*/  ISETP.EQ.AND P2, PT, R22.reuse, 0x8, PT ;  /* 0x000000081600780c */ /* 0x040fe20003f42270 */
[----:B------:R-:W-:Y:S01]  /*0a10*/  UISETP.NE.AND UP0, UPT, UR4, 0x6, UPT ;  /* 0x000000060400788c */ /* 0x000fe2000bf05270 */
[----:B------:R-:W-:Y:S01]  /*0a20*/  ISETP.EQ.AND P1, PT, R22, 0xc, PT ;  /* 0x0000000c1600780c */ /* 0x000fe20003f22270 */
[----:B------:R-:W-:Y:S01]  /*0a30*/  UIADD3.X UR9, UPT, UPT, URZ, UR9, URZ, UP1, !UPT ;  /* 0x00000009ff097290 */ /* 0x000fe20008ffe4ff */
[----:B--2---:R-:W-:-:S03]  /*0a40*/  IMAD.WIDE.U32 R16, R14, R21, RZ ;  /* 0x000000150e107225 */ /* 0x004fc600078e00ff */
[----:B------:R-:W-:-:S04]  /*0a50*/  IADD3 R16, P0, PT, R16, R19, RZ ;  /* 0x0000001310107210 */ /* 0x000fc80007f1e0ff */
[----:B------:R-:W-:Y:S01]  /*0a60*/  @P3 MOV R7, R16 ;  /* 0x0000001000073202 */ /* 0x000fe20000000f00 */
[----:B------:R-:W-:Y:S01]  /*0a70*/  IMAD.X R19, R17, 0x1, R23, P0 ;  /* 0x0000000111137824 */ /* 0x000fe200000e0617 */
[C---:B------:R-:W-:Y:S01]  /*0a80*/  ISETP.EQ.AND P0, PT, R22.reuse, 0x10, PT ;  /* 0x000000101600780c */ /* 0x040fe20003f02270 */
[--C-:B------:R-:W-:Y:S01]  /*0a90*/  @P4 IMAD.MOV.U32 R6, RZ, RZ, R16.reuse ;  /* 0x000000ffff064224 */ /* 0x100fe200078e0010 */
[C---:B------:R-:W-:Y:S01]  /*0aa0*/  ISETP.EQ.AND P4, PT, R22.reuse, 0x14, PT ;  /* 0x000000141600780c */ /* 0x040fe20003f82270 */
[--C-:B------:R-:W-:Y:S02]  /*0ab0*/  @P2 IMAD.MOV.U32 R8, RZ, RZ, R16.reuse ;  /* 0x000000ffff082224 */ /* 0x100fe400078e0010 */
[----:B------:R-:W-:Y:S02]  /*0ac0*/  @P1 IMAD.MOV.U32 R9, RZ, RZ, R16 ;  /* 0x000000ffff091224 */ /* 0x000fe400078e0010 */
[----:B------:R-:W-:-:S06]  /*0ad0*/  VIADD R22, R22, 0x4 ;  /* 0x0000000416167836 */ /* 0x000fcc0000000000 */
[--C-:B------:R-:W-:Y:S02]  /*0ae0*/  @P0 IMAD.MOV.U32 R10, RZ, RZ, R16.reuse ;  /* 0x000000ffff0a0224 */ /* 0x100fe400078e0010 */
[----:B------:R-:W-:Y:S01]  /*0af0*/  @P4 IMAD.MOV.U32 R11, RZ, RZ, R16 ;  /* 0x000000ffff0b4224 */ /* 0x000fe200078e0010 */
[----:B------:R-:W-:Y:S06]  /*0b00*/  BRA.U UP0, `(.L_x_4) ;  /* 0xfffffffd00a07547 */ /* 0x000fec000b83ffff */
[----:B------:R-:W-:-:S04]  /*0b10*/  SHF.R.U32.HI R14, RZ, 0x17, R12 ;  /* 0x00000017ff0e7819 */ /* 0x000fc8000001160c */
[C---:B------:R-:W-:Y:S02]  /*0b20*/  LOP3.LUT R15, R14.reuse, 0xe0, RZ, 0xc0, !PT ;  /* 0x000000e00e0f7812 */ /* 0x040fe400078ec0ff */
[----:B------:R-:W-:Y:S02]  /*0b30*/  LOP3.LUT P6, RZ, R14, 0x1f, RZ, 0xc0, !PT ;  /* 0x0000001f0eff7812 */ /* 0x000fe400078cc0ff */
[----:B------:R-:W-:-:S04]  /*0b40*/  IADD3 R15, PT, PT, R15, -0x80, RZ ;  /* 0xffffff800f0f7810 */ /* 0x000fc80007ffe0ff */
[----:B------:R-:W-:-:S05]  /*0b50*/  SHF.R.U32.HI R15, RZ, 0x5, R15 ;  /* 0x00000005ff0f7819 */ /* 0x000fca000001160f */
[----:B------:R-:W-:-:S05]  /*0b60*/  IMAD.U32 R17, R15, -0x4, RZ ;  /* 0xfffffffc0f117824 */ /* 0x000fca00078e00ff */
[C---:B------:R-:W-:Y:S02]  /*0b70*/  ISETP.EQ.AND P2, PT, R17.reuse, -0x18, PT ;  /* 0xffffffe81100780c */ /* 0x040fe40003f42270 */
[C---:B------:R-:W-:Y:S02]  /*0b80*/  ISETP.EQ.AND P3, PT, R17.reuse, -0x14, PT ;  /* 0xffffffec1100780c */ /* 0x040fe40003f62270 */
[C---:B------:R-:W-:Y:S02]  /*0b90*/  ISETP.EQ.AND P0, PT, R17.reuse, -0x10, PT ;  /* 0xfffffff01100780c */ /* 0x040fe40003f02270 */
[C---:B------:R-:W-:Y:S02]  /*0ba0*/  ISETP.EQ.AND P1, PT, R17.reuse, -0xc, PT ;  /* 0xfffffff41100780c */ /* 0x040fe40003f22270 */
[C---:B------:R-:W-:Y:S02]  /*0bb0*/  ISETP.EQ.AND P4, PT, R17.reuse, RZ, PT ;  /* 0x000000ff1100720c */ /* 0x040fe40003f82270 */
[----:B------:R-:W-:-:S03]  /*0bc0*/  ISETP.EQ.AND P5, PT, R17, 0x4, PT ;  /* 0x000000041100780c */ /* 0x000fc60003fa2270 */
[--C-:B------:R-:W-:Y:S01]  /*0bd0*/  @P2 IMAD.MOV.U32 R21, RZ, RZ, R6.reuse ;  /* 0x000000ffff152224 */ /* 0x100fe200078e0006 */
[C---:B------:R-:W-:Y:S01]  /*0be0*/  ISETP.EQ.AND P2, PT, R17.reuse, -0x8, PT ;  /* 0xfffffff81100780c */ /* 0x040fe20003f42270 */
[----:B------:R-:W-:Y:S02]  /*0bf0*/  @P3 IMAD.MOV.U32 R15, RZ, RZ, R6 ;  /* 0x000000ffff0f3224 */ /* 0x000fe400078e0006 */
[--C-:B------:R-:W-:Y:S01]  /*0c00*/  @P3 IMAD.MOV.U32 R21, RZ, RZ, R7.reuse ;  /* 0x000000ffff153224 */ /* 0x100fe200078e0007 */
[----:B------:R-:W-:Y:S01]  /*0c10*/  ISETP.EQ.AND P3, PT, R17, -0x4, PT ;  /* 0xfffffffc1100780c */ /* 0x000fe20003f62270 */
[----:B------:R-:W-:Y:S01]  /*0c20*/  @P0 IMAD.MOV.U32 R15, RZ, RZ, R7 ;  /* 0x000000ffff0f0224 */ /* 0x000fe200078e0007 */
[----:B------:R-:W-:Y:S01]  /*0c30*/  @P0 MOV R21, R8 ;  /* 0x0000000800150202 */ /* 0x000fe20000000f00 */
[----:B------:R-:W-:Y:S02]  /*0c40*/  @P1 IMAD.MOV.U32 R15, RZ, RZ, R8 ;  /* 0x000000ffff0f1224 */ /* 0x000fe400078e0008 */
[----:B------:R-:W-:-:S04]  /*0c50*/  @P1 IMAD.MOV.U32 R21, RZ, RZ, R9 ;  /* 0x000000ffff151224 */ /* 0x000fc800078e0009 */
[----:B------:R-:W-:Y:S02]  /*0c60*/  @P2 IMAD.MOV.U32 R15, RZ, RZ, R9 ;  /* 0x000000ffff0f2224 */ /* 0x000fe400078e0009 */
[----:B------:R-:W-:Y:S02]  /*0c70*/  @P2 IMAD.MOV.U32 R21, RZ, RZ, R10 ;  /* 0x000000ffff152224 */ /* 0x000fe400078e000a */
[----:B------:R-:W-:Y:S01]  /*0c80*/  @P3 MOV R15, R10 ;  /* 0x0000000a000f3202 */ /* 0x000fe20000000f00 */
[--C-:B------:R-:W-:Y:S02]  /*0c90*/  @P3 IMAD.MOV.U32 R21, RZ, RZ, R11.reuse ;  /* 0x000000ffff153224 */ /* 0x100fe400078e000b */
[----:B------:R-:W-:Y:S02]  /*0ca0*/  @P4 IMAD.MOV.U32 R15, RZ, RZ, R11 ;  /* 0x000000ffff0f4224 */ /* 0x000fe400078e000b */
[--C-:B------:R-:W-:Y:S02]  /*0cb0*/  @P4 IMAD.MOV.U32 R21, RZ, RZ, R19.reuse ;  /* 0x000000ffff154224 */ /* 0x100fe400078e0013 */
[----:B------:R-:W-:Y:S01]  /*0cc0*/  @P5 IMAD.MOV.U32 R15, RZ, RZ, R19 ;  /* 0x000000ffff0f5224 */ /* 0x000fe200078e0013 */
[----:B------:R-:W-:Y:S06]  /*0cd0*/  @!P6 BRA `(.L_x_5) ;  /* 0x00000000002ce947 */ /* 0x000fec0003800000 */
[----:B------:R-:W-:Y:S01]  /*0ce0*/  @P0 MOV R16, R6 ;  /* 0x0000000600100202 */ /* 0x000fe20000000f00 */
[----:B------:R-:W-:Y:S01]  /*0cf0*/  @P1 IMAD.MOV.U32 R16, RZ, RZ, R7 ;  /* 0x000000ffff101224 */ /* 0x000fe200078e0007 */
[----:B------:R-:W-:Y:S01]  /*0d00*/  ISETP.EQ.AND P0, PT, R17, 0x8, PT ;  /* 0x000000081100780c */ /* 0x000fe20003f02270 */
[----:B------:R-:W-:Y:S01]  /*0d10*/  @P2 IMAD.MOV.U32 R16, RZ, RZ, R8 ;  /* 0x000000ffff102224 */ /* 0x000fe200078e0008 */
[----:B------:R-:W-:Y:S01]  /*0d20*/  LOP3.LUT R14, R14, 0x1f, RZ, 0xc0, !PT ;  /* 0x0000001f0e0e7812 */ /* 0x000fe200078ec0ff */
[----:B------:R-:W-:Y:S02]  /*0d30*/  @P3 IMAD.MOV.U32 R16, RZ, RZ, R9 ;  /* 0x000000ffff103224 */ /* 0x000fe400078e0009 */
[----:B------:R-:W-:Y:S01]  /*0d40*/  @P4 IMAD.MOV.U32 R16, RZ, RZ, R10 ;  /* 0x000000ffff104224 */ /* 0x000fe200078e000a */
[----:B------:R-:W-:Y:S02]  /*0d50*/  @P5 MOV R16, R11 ;  /* 0x0000000b00105202 */ /* 0x000fe40000000f00 */
[----:B------:R-:W-:-:S05]  /*0d60*/  SHF.L.W.U32.HI R21, R15, R14, R21 ;  /* 0x0000000e0f157219 */ /* 0x000fca0000010e15 */
[----:B------:R-:W-:-:S05]  /*0d70*/  @P0 IMAD.MOV.U32 R16, RZ, RZ, R19 ;  /* 0x000000ffff100224 */ /* 0x000fca00078e0013 */
[----:B------:R-:W-:-:S07]  /*0d80*/  SHF.L.W.U32.HI R15, R16, R14, R15 ;  /* 0x0000000e100f7219 */ /* 0x000fce0000010e0f */
.L_x_5:
        /* <DEDUP_REMOVED lines=18> */
.L_x_3:
[----:B------:R-:W-:Y:S01]  /*0eb0*/  MOV R16, 0x37cbac00 ;  /* 0x37cbac0000107802 */ /* 0x000fe20000000f00 */
[----:B------:R-:W-:Y:S01]  /*0ec0*/  FMUL R15, R14, R14 ;  /* 0x0000000e0e0f7220 */ /* 0x000fe20000400000 */
[----:B------:R-:W-:Y:S01]  /*0ed0*/  LOP3.LUT R17, R19, 0x1, RZ, 0xc0, !PT ;  /* 0x0000000113117812 */ /* 0x000fe200078ec0ff */
[----:B------:R-:W-:Y:S01]  /*0ee0*/  IMAD.MOV.U32 R22, RZ, RZ, 0x3c0885e4 ;  /* 0x3c0885e4ff167424 */ /* 0x000fe200078e00ff */
[----:B------:R-:W-:Y:S01]  /*0ef0*/  FSETP.GE.AND P2, PT, |R2|, 105615, PT ;  /* 0x47ce47800200780b */ /* 0x000fe20003f46200 */
[----:B------:R-:W-:Y:S01]  /*0f00*/  FFMA R16, R15, R16, -0.0013887860113754868507 ;  /* 0xbab607ed0f107423 */ /* 0x000fe20000000010 */
[----:B------:R-:W-:Y:S01]  /*0f10*/  ISETP.NE.U32.AND P0, PT, R17, 0x1, PT ;  /* 0x000000011100780c */ /* 0x000fe20003f05070 */
[----:B------:R-:W-:Y:S02]  /*0f20*/  VIADD R17, R19, 0x1 ;  /* 0x0000000113117836 */ /* 0x000fe40000000000 */
[----:B------:R-:W-:Y:S01]  /*0f30*/  IMAD.MOV.U32 R19, RZ, RZ, 0x3e2aaaa8 ;  /* 0x3e2aaaa8ff137424 */ /* 0x000fe200078e00ff */
[----:B------:R-:W-:-:S02]  /*0f40*/  FSEL R16, R16, -0.00019574658654164522886, P0 ;  /* 0xb94d415310107808 */ /* 0x000fc40000000000 */
[----:B------:R-:W-:Y:S02]  /*0f50*/  FSEL R22, R22, 0.041666727513074874878, !P0 ;  /* 0x3d2aaabb16167808 */ /* 0x000fe40004000000 */
[----:B------:R-:W-:Y:S02]  /*0f60*/  LOP3.LUT P1, RZ, R17, 0x2, RZ, 0xc0, !PT ;  /* 0x0000000211ff7812 */ /* 0x000fe4000782c0ff */
[----:B------:R-:W-:Y:S01]  /*0f70*/  FSEL R14, R14, 1, !P0 ;  /* 0x3f8000000e0e7808 */ /* 0x000fe20004000000 */
[----:B------:R-:W-:Y:S01]  /*0f80*/  FFMA R16, R15, R16, R22 ;  /* 0x000000100f107223 */ /* 0x000fe20000000016 */
[----:B------:R-:W-:Y:S01]  /*0f90*/  FSEL R19, -R19, -0.4999999701976776123, !P0 ;  /* 0xbeffffff13137808 */ /* 0x000fe20004000100 */
[----:B------:R-:W-:Y:S02]  /*0fa0*/  IMAD.MOV.U32 R22, RZ, RZ, R5 ;  /* 0x000000ffff167224 */ /* 0x000fe400078e0005 */
[C---:B------:R-:W-:Y:S02]  /*0fb0*/  FFMA R17, R15.reuse, R14, RZ ;  /* 0x0000000e0f117223 */ /* 0x040fe400000000ff */
[----:B------:R-:W-:Y:S01]  /*0fc0*/  FFMA R16, R15, R16, R19 ;  /* 0x000000100f107223 */ /* 0x000fe20000000013 */
[----:B-----5:R-:W-:Y:S01]  /*0fd0*/  FMUL R19, R3, R20 ;  /* 0x0000001403137220 */ /* 0x020fe20000400000 */
[----:B------:R-:W-:-:S02]  /*0fe0*/  MOV R15, R4 ;  /* 0x00000004000f7202 */ /* 0x000fc40000000f00 */
[----:B------:R-:W-:-:S04]  /*0ff0*/  FFMA R14, R17, R16, R14 ;  /* 0x00000010110e7223 */ /* 0x000fc8000000000e */
[----:B------:R-:W-:-:S04]  /*1000*/  @P1 FADD R14, RZ, -R14 ;  /* 0x8000000eff0e1221 */ /* 0x000fc80000000000 */
[----:B------:R-:W-:Y:S01]  /*1010*/  FMUL R19, R14, R19 ;  /* 0x000000130e137220 */ /* 0x000fe20000400000 */
        /* <DEDUP_REMOVED lines=11> */
.L_x_7:
[----:B0-----:R-:W-:Y:S01]  /*10d0*/  IMAD.U32 R14, RZ, RZ, UR8 ;  /* 0x00000008ff0e7e24 */ /* 0x001fe2000f8e00ff */
[----:B------:R-:W-:-:S05]  /*10e0*/  MOV R15, UR9 ;  /* 0x00000009000f7c02 */ /* 0x000fca0008000f00 */
        /* <DEDUP_REMOVED lines=10> */
[----:B------:R-:W-:-:S08]  /*1190*/  IADD3 R16, P0, PT, R16, R21, RZ ;  /* 0x0000001510107210 */ /* 0x000fd00007f1e0ff */
        /* <DEDUP_REMOVED lines=13> */
[----:B------:R-:W-:-:S03]  /*1270*/  LOP3.LUT P6, RZ, R16, 0x1f, RZ, 0xc0, !PT ;  /* 0x0000001f10ff7812 */ /* 0x000fc600078cc0ff */
[----:B------:R-:W-:-:S05]  /*1280*/  VIADD R14, R14, 0xffffff80 ;  /* 0xffffff800e0e7836 */ /* 0x000fca0000000000 */
[----:B------:R-:W-:-:S04]  /*1290*/  SHF.R.U32.HI R14, RZ, 0x5, R14 ;  /* 0x00000005ff0e7819 */ /* 0x000fc8000001160e */
[----:B------:R-:W-:-:S04]  /*12a0*/  LEA R17, -R14, RZ, 0x2 ;  /* 0x000000ff0e117211 */ /* 0x000fc800078e11ff */
        /* <DEDUP_REMOVED lines=34> */
.L_x_8:
        /* <DEDUP_REMOVED lines=18> */
.L_x_6:
[----:B------:R-:W-:Y:S01]  /*15f0*/  MOV R20, 0x37cbac00 ;  /* 0x37cbac0000147802 */ /* 0x000fe20000000f00 */
[----:B------:R-:W-:Y:S01]  /*1600*/  FMUL R17, R15, R15 ;  /* 0x0000000f0f117220 */ /* 0x000fe20000400000 */
[----:B------:R-:W-:Y:S01]  /*1610*/  LOP3.LUT R16, R22, 0x1, RZ, 0xc0, !PT ;  /* 0x0000000116107812 */ /* 0x000fe200078ec0ff */
[----:B------:R-:W-:Y:S01]  /*1620*/  IMAD.MOV.U32 R21, RZ, RZ, 0x3d2aaabb ;  /* 0x3d2aaabbff157424 */ /* 0x000fe200078e00ff */
[----:B------:R-:W-:Y:S01]  /*1630*/  FSETP.GE.AND P2, PT, |R12|, 105615, PT ;  /* 0x47ce47800c00780b */ /* 0x000fe20003f46200 */
[----:B------:R-:W-:Y:S01]  /*1640*/  FFMA R14, R17, R20, -0.0013887860113754868507 ;  /* 0xbab607ed110e7423 */ /* 0x000fe20000000014 */
[----:B------:R-:W-:Y:S01]  /*1650*/  ISETP.NE.U32.AND P0, PT, R16, 0x1, PT ;  /* 0x000000011000780c */ /* 0x000fe20003f05070 */
[----:B------:R-:W-:Y:S01]  /*1660*/  IMAD.MOV.U32 R23, RZ, RZ, 0x3effffff ;  /* 0x3effffffff177424 */ /* 0x000fe200078e00ff */
[----:B------:R-:W-:Y:S02]  /*1670*/  LOP3.LUT P1, RZ, R22, 0x2, RZ, 0xc0, !PT ;  /* 0x0000000216ff7812 */ /* 0x000fe4000782c0ff */
[----:B------:R-:W-:-:S02]  /*1680*/  FSEL R16, R14, -0.00019574658654164522886, !P0 ;  /* 0xb94d41530e107808 */ /* 0x000fc40004000000 */
[----:B------:R-:W-:Y:S02]  /*1690*/  FSEL R24, R21, 0.0083327032625675201416, !P0 ;  /* 0x3c0885e415187808 */ /* 0x000fe40004000000 */
[----:B------:R-:W-:Y:S02]  /*16a0*/  FSEL R14, R15, 1, P0 ;  /* 0x3f8000000f0e7808 */ /* 0x000fe40000000000 */
[----:B------:R-:W-:Y:S01]  /*16b0*/  FSEL R23, -R23, -0.16666662693023681641, !P0 ;  /* 0xbe2aaaa817177808 */ /* 0x000fe20004000100 */
[C---:B------:R-:W-:Y:S02]  /*16c0*/  FFMA R16, R17.reuse, R16, R24 ;  /* 0x0000001011107223 */ /* 0x040fe40000000018 */
[C---:B------:R-:W-:Y:S02]  /*16d0*/  FFMA R15, R17.reuse, R14, RZ ;  /* 0x0000000e110f7223 */ /* 0x040fe400000000ff */
[----:B------:R-:W-:-:S04]  /*16e0*/  FFMA R16, R17, R16, R23 ;  /* 0x0000001011107223 */ /* 0x000fc80000000017 */
[----:B------:R-:W-:-:S04]  /*16f0*/  FFMA R22, R15, R16, R14 ;  /* 0x000000100f167223 */ /* 0x000fc8000000000e */
[----:B------:R-:W-:Y:S01]  /*1700*/  @P1 FADD R22, RZ, -R22 ;  /* 0x80000016ff161221 */ /* 0x000fe20000000000 */
[----:B------:R-:W-:Y:S06]  /*1710*/  @!P2 BRA `(.L_x_9) ;  /* 0x000000040074a947 */ /* 0x000fec0003800000 */
[----:B------:R-:W-:-:S13]  /*1720*/  FSETP.NEU.AND P0, PT, |R12|, +INF , PT ;  /* 0x7f8000000c00780b */ /* 0x000fda0003f0d200 */
[----:B------:R-:W-:Y:S01]  /*1730*/  @!P0 FMUL R13, RZ, R12 ;  /* 0x0000000cff0d8220 */ /* 0x000fe20000400000 */
[----:B------:R-:W-:Y:S01]  /*1740*/  @!P0 IMAD.MOV.U32 R18, RZ, RZ, RZ ;  /* 0x000000ffff128224 */ /* 0x000fe200078e00ff */
[----:B------:R-:W-:Y:S06]  /*1750*/  @!P0 BRA `(.L_x_9) ;  /* 0x0000000400648947 */ /* 0x000fec0003800000 */
[----:B------:R-:W-:Y:S01]  /*1760*/  IMAD.SHL.U32 R13, R12, 0x100, RZ ;  /* 0x000001000c0d7824 */ /* 0x000fe200078e00ff */
[----:B------:R-:W-:Y:S01]  /*1770*/  MOV R23, RZ ;  /* 0x000000ff00177202 */ /* 0x000fe20000000f00 */
[----:B------:R-:W-:Y:S01]  /*1780*/  IMAD.MOV.U32 R25, RZ, RZ, RZ ;  /* 0x000000ffff197224 */ /* 0x000fe200078e00ff */
[----:B------:R-:W0:Y:S01]  /*1790*/  LDCU.64 UR8, c[0x4][URZ] ;  /* 0x01000000ff0877ac */ /* 0x000e220008000a00 */
[----:B------:R-:W-:Y:S01]  /*17a0*/  IMAD.MOV.U32 R18, RZ, RZ, RZ ;  /* 0x000000ffff127224 */ /* 0x000fe200078e00ff */
[----:B------:R-:W-:Y:S01]  /*17b0*/  LOP3.LUT R27, R13, 0x80000000, RZ, 0xfc, !PT ;  /* 0x800000000d1b7812 */ /* 0x000fe200078efcff */
[----:B------:R-:W-:-:S06]  /*17c0*/  UMOV UR4, URZ ;  /* 0x000000ff00047c82 */ /* 0x000fcc0008000000 */
.L_x_10:
[----:B0-----:R-:W-:Y:S02]  /*17d0*/  IMAD.U32 R14, RZ, RZ, UR8 ;  /* 0x00000008ff0e7e24 */ /* 0x001fe4000f8e00ff */
        /* <DEDUP_REMOVED lines=12> */
[----:B------:R-:W-:-:S04]  /*18a0*/  IADD3 R13, P2, PT, R16, R23, RZ ;  /* 0x00000017100d7210 */ /* 0x000fc80007f5e0ff */
[----:B------:R-:W-:Y:S01]  /*18b0*/  IADD3.X R23, PT, PT, R17, R25, RZ, P2, !PT ;  /* 0x0000001911177210 */ /* 0x000fe200017fe4ff */
[--C-:B------:R-:W-:Y:S01]  /*18c0*/  @P0 IMAD.MOV.U32 R6, RZ, RZ, R13.reuse ;  /* 0x000000ffff060224 */ /* 0x100fe200078e000d */
[C---:B------:R-:W-:Y:S01]  /*18d0*/  ISETP.EQ.AND P2, PT, R18.reuse, 0x8, PT ;  /* 0x000000081200780c */ /* 0x040fe20003f42270 */
[--C-:B------:R-:W-:Y:S01]  /*18e0*/  @P1 IMAD.MOV.U32 R7, RZ, RZ, R13.reuse ;  /* 0x000000ffff071224 */ /* 0x100fe200078e000d */
[----:B------:R-:W-:Y:S01]  /*18f0*/  @P4 MOV R10, R13 ;  /* 0x0000000d000a4202 */ /* 0x000fe20000000f00 */
[--C-:B------:R-:W-:Y:S02]  /*1900*/  @P3 IMAD.MOV.U32 R9, RZ, RZ, R13.reuse ;  /* 0x000000ffff093224 */ /* 0x100fe400078e000d */
[----:B------:R-:W-:Y:S02]  /*1910*/  @P5 IMAD.MOV.U32 R11, RZ, RZ, R13 ;  /* 0x000000ffff0b5224 */ /* 0x000fe400078e000d */
[----:B------:R-:W-:-:S06]  /*1920*/  VIADD R18, R18, 0x4 ;  /* 0x0000000412127836 */ /* 0x000fcc0000000000 */
        /* <DEDUP_REMOVED lines=19> */
[----:B------:R-:W-:Y:S01]  /*1a60*/  @P0 IMAD.MOV.U32 R14, RZ, RZ, R7 ;  /* 0x000000ffff0e0224 */ /* 0x000fe200078e0007 */
[----:B------:R-:W-:Y:S01]  /*1a70*/  @P1 MOV R14, R8 ;  /* 0x00000008000e1202 */ /* 0x000fe20000000f00 */
[----:B------:R-:W-:Y:S02]  /*1a80*/  @P0 IMAD.MOV.U32 R13, RZ, RZ, R8 ;  /* 0x000000ffff0d0224 */ /* 0x000fe400078e0008 */
[----:B------:R-:W-:-:S02]  /*1a90*/  @P1 IMAD.MOV.U32 R13, RZ, RZ, R9 ;  /* 0x000000ffff0d1224 */ /* 0x000fc400078e0009 */
[----:B------:R-:W-:Y:S02]  /*1aa0*/  @P2 IMAD.MOV.U32 R14, RZ, RZ, R9 ;  /* 0x000000ffff0e2224 */ /* 0x000fe400078e0009 */
[--C-:B------:R-:W-:Y:S02]  /*1ab0*/  @P2 IMAD.MOV.U32 R13, RZ, RZ, R10.reuse ;  /* 0x000000ffff0d2224 */ /* 0x100fe400078e000a */
[----:B------:R-:W-:Y:S01]  /*1ac0*/  @P3 IMAD.MOV.U32 R14, RZ, RZ, R10 ;  /* 0x000000ffff0e3224 */ /* 0x000fe200078e000a */
[----:B------:R-:W-:Y:S01]  /*1ad0*/  @P3 MOV R13, R11 ;  /* 0x0000000b000d3202 */ /* 0x000fe20000000f00 */
[----:B------:R-:W-:Y:S02]  /*1ae0*/  @P4 IMAD.MOV.U32 R14, RZ, RZ, R11 ;  /* 0x000000ffff0e4224 */ /* 0x000fe400078e000b */
[--C-:B------:R-:W-:Y:S02]  /*1af0*/  @P4 IMAD.MOV.U32 R13, RZ, RZ, R23.reuse ;  /* 0x000000ffff0d4224 */ /* 0x100fe400078e0017 */
[----:B------:R-:W-:Y:S01]  /*1b00*/  @P5 IMAD.MOV.U32 R14, RZ, RZ, R23 ;  /* 0x000000ffff0e5224 */ /* 0x000fe200078e0017 */
[----:B------:R-:W-:Y:S06]  /*1b10*/  @!P6 BRA `(.L_x_11) ;  /* 0x00000000002ce947 */ /* 0x000fec0003800000 */
[----:B------:R-:W-:Y:S01]  /*1b20*/  @P0 IMAD.MOV.U32 R15, RZ, RZ, R6 ;  /* 0x000000ffff0f0224 */ /* 0x000fe200078e0006 */
[----:B------:R-:W-:Y:S02]  /*1b30*/  ISETP.EQ.AND P0, PT, R17, 0x8, PT ;  /* 0x000000081100780c */ /* 0x000fe40003f02270 */
[----:B------:R-:W-:Y:S01]  /*1b40*/  @P1 MOV R15, R7 ;  /* 0x00000007000f1202 */ /* 0x000fe20000000f00 */
[----:B------:R-:W-:Y:S01]  /*1b50*/  @P2 IMAD.MOV.U32 R15, RZ, RZ, R8 ;  /* 0x000000ffff0f2224 */ /* 0x000fe200078e0008 */
[----:B------:R-:W-:Y:S01]  /*1b60*/  LOP3.LUT R16, R16, 0x1f, RZ, 0xc0, !PT ;  /* 0x0000001f10107812 */ /* 0x000fe200078ec0ff */
[----:B------:R-:W-:Y:S02]  /*1b70*/  @P3 IMAD.MOV.U32 R15, RZ, RZ, R9 ;  /* 0x000000ffff0f3224 */ /* 0x000fe400078e0009 */
[----:B------:R-:W-:Y:S01]  /*1b80*/  @P4 IMAD.MOV.U32 R15, RZ, RZ, R10 ;  /* 0x000000ffff0f4224 */ /* 0x000fe200078e000a */
[----:B------:R-:W-:Y:S01]  /*1b90*/  SHF.L.W.U32.HI R13, R14, R16, R13 ;  /* 0x000000100e0d7219 */ /* 0x000fe20000010e0d */
[----:B------:R-:W-:-:S04]  /*1ba0*/  @P5 IMAD.MOV.U32 R15, RZ, RZ, R11 ;  /* 0x000000ffff0f5224 */ /* 0x000fc800078e000b */
[----:B------:R-:W-:-:S04]  /*1bb0*/  @P0 MOV R15, R23 ;  /* 0x00000017000f0202 */ /* 0x000fc80000000f00 */
[----:B------:R-:W-:-:S07]  /*1bc0*/  SHF.L.W.U32.HI R14, R15, R16, R14 ;  /* 0x000000100f0e7219 */ /* 0x000fce0000010e0e */
.L_x_11:
        /* <DEDUP_REMOVED lines=18> */
.L_x_9:
[C---:B------:R-:W-:Y:S01]  /*1cf0*/  LOP3.LUT R14, R18.reuse, 0x1, RZ, 0xc0, !PT ;  /* 0x00000001120e7812 */ /* 0x040fe200078ec0ff */
[----:B------:R-:W-:Y:S01]  /*1d00*/  FMUL R12, R13, R13 ;  /* 0x0000000d0d0c7220 */ /* 0x000fe20000400000 */
[----:B------:R-:W-:Y:S01]  /*1d10*/  IMAD.MOV.U32 R16, RZ, RZ, 0x3effffff ;  /* 0x3effffffff107424 */ /* 0x000fe200078e00ff */
[----:B------:R-:W-:Y:S02]  /*1d20*/  LOP3.LUT P1, RZ, R18, 0x2, RZ, 0xc0, !PT ;  /* 0x0000000212ff7812 */ /* 0x000fe4000782c0ff */
[----:B------:R-:W-:Y:S01]  /*1d30*/  ISETP.NE.U32.AND P0, PT, R14, 0x1, PT ;  /* 0x000000010e00780c */ /* 0x000fe20003f05070 */
[----:B------:R-:W-:Y:S01]  /*1d40*/  FFMA R14, R12, R20, -0.0013887860113754868507 ;  /* 0xbab607ed0c0e7423 */ /* 0x000fe20000000014 */
[----:B------:R-:W-:Y:S02]  /*1d50*/  FSETP.GE.AND P2, PT, |R2|, 105615, PT ;  /* 0x47ce47800200780b */ /* 0x000fe40003f46200 */
[----:B------:R-:W-:Y:S02]  /*1d60*/  FSEL R21, R21, 0.0083327032625675201416, !P0 ;  /* 0x3c0885e415157808 */ /* 0x000fe40004000000 */
[----:B------:R-:W-:-:S02]  /*1d70*/  FSEL R15, R14, -0.00019574658654164522886, !P0 ;  /* 0xb94d41530e0f7808 */ /* 0x000fc40004000000 */
[----:B------:R-:W-:Y:S02]  /*1d80*/  FSEL R13, R13, 1, P0 ;  /* 0x3f8000000d0d7808 */ /* 0x000fe40000000000 */
[----:B------:R-:W-:Y:S01]  /*1d90*/  FSEL R16, -R16, -0.16666662693023681641, !P0 ;  /* 0xbe2aaaa810107808 */ /* 0x000fe20004000100 */
[C---:B------:R-:W-:Y:S02]  /*1da0*/  FFMA R15, R12.reuse, R15, R21 ;  /* 0x0000000f0c0f7223 */ /* 0x040fe40000000015 */
[C---:B------:R-:W-:Y:S02]  /*1db0*/  FFMA R14, R12.reuse, R13, RZ ;  /* 0x0000000d0c0e7223 */ /* 0x040fe400000000ff */
[----:B------:R-:W-:-:S04]  /*1dc0*/  FFMA R15, R12, R15, R16 ;  /* 0x0000000f0c0f7223 */ /* 0x000fc80000000010 */
[----:B------:R-:W-:Y:S01]  /*1dd0*/  FFMA R12, R14, R15, R13 ;  /* 0x0000000f0e0c7223 */ /* 0x000fe2000000000d */
[----:B------:R-:W-:-:S03]  /*1de0*/  FMUL R13, R3, R22 ;  /* 0x00000016030d7220 */ /* 0x000fc60000400000 */
[----:B------:R-:W-:-:S04]  /*1df0*/  @P1 FADD R12, RZ, -R12 ;  /* 0x8000000cff0c1221 */ /* 0x000fc80000000000 */
[----:B------:R-:W-:Y:S01]  /*1e00*/  FMUL R12, R12, R13 ;  /* 0x0000000d0c0c7220 */ /* 0x000fe20000400000 */
[----:B------:R-:W-:Y:S06]  /*1e10*/  @!P2 BRA `(.L_x_12) ;  /* 0x00000004006ca947 */ /* 0x000fec0003800000 */
[----:B------:R-:W-:-:S13]  /*1e20*/  FSETP.NEU.AND P0, PT, |R2|, +INF , PT ;  /* 0x7f8000000200780b */ /* 0x000fda0003f0d200 */
[----:B------:R-:W-:Y:S01]  /*1e30*/  @!P0 FMUL R4, RZ, R2 ;  /* 0x00000002ff048220 */ /* 0x000fe20000400000 */
[----:B------:R-:W-:Y:S01]  /*1e40*/  @!P0 MOV R5, RZ ;  /* 0x000000ff00058202 */ /* 0x000fe20000000f00 */
[----:B------:R-:W-:Y:S06]  /*1e50*/  @!P0 BRA `(.L_x_12) ;  /* 0x00000004005c8947 */ /* 0x000fec0003800000 */
[----:B------:R-:W-:Y:S01]  /*1e60*/  IMAD.SHL.U32 R4, R2, 0x100, RZ ;  /* 0x0000010002047824 */ /* 0x000fe200078e00ff */
[----:B------:R-:W-:Y:S01]  /*1e70*/  CS2R R16, SRZ ;  /* 0x0000000000107805 */ /* 0x000fe2000001ff00 */
[----:B------:R-:W-:Y:S01]  /*1e80*/  IMAD.MOV.U32 R13, RZ, RZ, RZ ;  /* 0x000000ffff0d7224 */ /* 0x000fe200078e00ff */
[----:B------:R-:W0:Y:S02]  /*1e90*/  LDCU.64 UR8, c[0x4][URZ] ;  /* 0x01000000ff0877ac */ /* 0x000e240008000a00 */
[----:B------:R-:W-:Y:S01]  /*1ea0*/  LOP3.LUT R21, R4, 0x80000000, RZ, 0xfc, !PT ;  /* 0x8000000004157812 */ /* 0x000fe200078efcff */
[----:B------:R-:W-:-:S06]  /*1eb0*/  UMOV UR4, URZ ;  /* 0x000000ff00047c82 */ /* 0x000fcc0008000000 */
.L_x_13:
        /* <DEDUP_REMOVED lines=11> */
[----:B------:R-:W-:-:S02]  /*1f70*/  ISETP.EQ.AND P4, PT, R16, 0x10, PT ;  /* 0x000000101000780c */ /* 0x000fc40003f82270 */
[C---:B------:R-:W-:Y:S01]  /*1f80*/  ISETP.EQ.AND P5, PT, R16.reuse, 0x14, PT ;  /* 0x000000141000780c */ /* 0x040fe20003fa2270 */
[----:B------:R-:W-:Y:S02]  /*1f90*/  VIADD R16, R16, 0x4 ;  /* 0x0000000410107836 */ /* 0x000fe40000000000 */
[----:B--2---:R-:W-:-:S03]  /*1fa0*/  IMAD.WIDE.U32 R4, R4, R21, RZ ;  /* 0x0000001504047225 */ /* 0x004fc600078e00ff */
[----:B------:R-:W-:-:S04]  /*1fb0*/  IADD3 R4, P6, PT, R4, R13, RZ ;  /* 0x0000000d04047210 */ /* 0x000fc80007fde0ff */
[----:B------:R-:W-:Y:S01]  /*1fc0*/  IADD3.X R13, PT, PT, R5, R17, RZ, P6, !PT ;  /* 0x00000011050d7210 */ /* 0x000fe200037fe4ff */
[--C-:B------:R-:W-:Y:S01]  /*1fd0*/  @P0 IMAD.MOV.U32 R6, RZ, RZ, R4.reuse ;  /* 0x000000ffff060224 */ /* 0x100fe200078e0004 */
[----:B------:R-:W-:Y:S01]  /*1fe0*/  @P4 MOV R10, R4 ;  /* 0x00000004000a4202 */ /* 0x000fe20000000f00 */
[--C-:B------:R-:W-:Y:S02]  /*1ff0*/  @P1 IMAD.MOV.U32 R7, RZ, RZ, R4.reuse ;  /* 0x000000ffff071224 */ /* 0x100fe400078e0004 */
[--C-:B------:R-:W-:Y:S02]  /*2000*/  @P2 IMAD.MOV.U32 R8, RZ, RZ, R4.reuse ;  /* 0x000000ffff082224 */ /* 0x100fe400078e0004 */
[--C-:B------:R-:W-:Y:S02]  /*2010*/  @P3 IMAD.MOV.U32 R9, RZ, RZ, R4.reuse ;  /* 0x000000ffff093224 */ /* 0x100fe400078e0004 */
        /* <DEDUP_REMOVED lines=13> */
[----:B------:R-:W-:-:S03]  /*20f0*/  ISETP.EQ.AND P5, PT, R15, RZ, PT ;  /* 0x000000ff0f00720c */ /* 0x000fc60003fa2270 */
[----:B------:R-:W-:Y:S02]  /*2100*/  @P3 MOV R4, R6 ;  /* 0x0000000600043202 */ /* 0x000fe40000000f00 */
[C---:B------:R-:W-:Y:S01]  /*2110*/  ISETP.EQ.AND P3, PT, R15.reuse, -0x4, PT ;  /* 0xfffffffc0f00780c */ /* 0x040fe20003f62270 */
[----:B------:R-:W-:Y:S02]  /*2120*/  @P4 IMAD.MOV.U32 R5, RZ, RZ, R6 ;  /* 0x000000ffff054224 */ /* 0x000fe400078e0006 */
[--C-:B------:R-:W-:Y:S01]  /*2130*/  @P4 IMAD.MOV.U32 R4, RZ, RZ, R7.reuse ;  /* 0x000000ffff044224 */ /* 0x100fe200078e0007 */
[----:B------:R-:W-:Y:S01]  /*2140*/  ISETP.EQ.AND P4, PT, R15, 0x4, PT ;  /* 0x000000040f00780c */ /* 0x000fe20003f82270 */
[----:B------:R-:W-:Y:S01]  /*2150*/  @P2 IMAD.MOV.U32 R5, RZ, RZ, R7 ;  /* 0x000000ffff052224 */ /* 0x000fe200078e0007 */
[----:B------:R-:W-:Y:S01]  /*2160*/  @P1 MOV R5, R8 ;  /* 0x0000000800051202 */ /* 0x000fe20000000f00 */
[----:B------:R-:W-:Y:S02]  /*2170*/  @P2 IMAD.MOV.U32 R4, RZ, RZ, R8 ;  /* 0x000000ffff042224 */ /* 0x000fe400078e0008 */
[----:B------:R-:W-:-:S02]  /*2180*/  @P1 IMAD.MOV.U32 R4, RZ, RZ, R9 ;  /* 0x000000ffff041224 */ /* 0x000fc400078e0009 */
[----:B------:R-:W-:Y:S02]  /*2190*/  @P0 IMAD.MOV.U32 R5, RZ, RZ, R9 ;  /* 0x000000ffff050224 */ /* 0x000fe400078e0009 */
[--C-:B------:R-:W-:Y:S01]  /*21a0*/  @P0 IMAD.MOV.U32 R4, RZ, RZ, R10.reuse ;  /* 0x000000ffff040224 */ /* 0x100fe200078e000a */
[----:B------:R-:W-:Y:S01]  /*21b0*/  @P3 MOV R4, R11 ;  /* 0x0000000b00043202 */ /* 0x000fe20000000f00 */
[----:B------:R-:W-:Y:S02]  /*21c0*/  @P3 IMAD.MOV.U32 R5, RZ, RZ, R10 ;  /* 0x000000ffff053224 */ /* 0x000fe400078e000a */
[----:B------:R-:W-:Y:S02]  /*21d0*/  @P5 IMAD.MOV.U32 R5, RZ, RZ, R11 ;  /* 0x000000ffff055224 */ /* 0x000fe400078e000b */
[--C-:B------:R-:W-:Y:S02]  /*21e0*/  @P5 IMAD.MOV.U32 R4, RZ, RZ, R13.reuse ;  /* 0x000000ffff045224 */ /* 0x100fe400078e000d */
[----:B------:R-:W-:Y:S01]  /*21f0*/  @P4 IMAD.MOV.U32 R5, RZ, RZ, R13 ;  /* 0x000000ffff054224 */ /* 0x000fe200078e000d */
[----:B------:R-:W-:Y:S06]  /*2200*/  @!P6 BRA `(.L_x_14) ;  /* 0x000000000028e947 */ /* 0x000fec0003800000 */
[----:B------:R-:W-:Y:S01]  /*2210*/  @P1 IMAD.MOV.U32 R6, RZ, RZ, R7 ;  /* 0x000000ffff061224 */ /* 0x000fe200078e0007 */
[----:B------:R-:W-:Y:S01]  /*2220*/  @P0 MOV R6, R8 ;  /* 0x0000000800060202 */ /* 0x000fe20000000f00 */
[----:B------:R-:W-:Y:S01]  /*2230*/  @P3 IMAD.MOV.U32 R6, RZ, RZ, R9 ;  /* 0x000000ffff063224 */ /* 0x000fe200078e0009 */
[----:B------:R-:W-:Y:S01]  /*2240*/  ISETP.EQ.AND P0, PT, R15, 0x8, PT ;  /* 0x000000080f00780c */ /* 0x000fe20003f02270 */
[----:B------:R-:W-:Y:S01]  /*2250*/  @P5 IMAD.MOV.U32 R6, RZ, RZ, R10 ;  /* 0x000000ffff065224 */ /* 0x000fe200078e000a */
[----:B------:R-:W-:Y:S01]  /*2260*/  LOP3.LUT R14, R14, 0x1f, RZ, 0xc0, !PT ;  /* 0x0000001f0e0e7812 */ /* 0x000fe200078ec0ff */
[----:B------:R-:W-:-:S03]  /*2270*/  @P4 IMAD.MOV.U32 R6, RZ, RZ, R11 ;  /* 0x000000ffff064224 */ /* 0x000fc600078e000b */
[----:B------:R-:W-:-:S07]  /*2280*/  SHF.L.W.U32.HI R4, R5, R14, R4 ;  /* 0x0000000e05047219 */ /* 0x000fce0000010e04 */
[----:B------:R-:W-:-:S05]  /*2290*/  @P0 IMAD.MOV.U32 R6, RZ, RZ, R13 ;  /* 0x000000ffff060224 */ /* 0x000fca00078e000d */
[----:B------:R-:W-:-:S07]  /*22a0*/  SHF.L.W.U32.HI R5, R6, R14, R5 ;  /* 0x0000000e06057219 */ /* 0x000fce0000010e05 */
.L_x_14:
[C---:B------:R-:W-:Y:S01]  /*22b0*/  SHF.L.W.U32.HI R11, R5.reuse, 0x2, R4 ;  /* 0x00000002050b7819 */ /* 0x040fe20000010e04 */
[----:B------:R-:W-:Y:S01]  /*22c0*/  UMOV UR4, 0x54442d19 ;  /* 0x54442d1900047882 */ /* 0x000fe20000000000 */
[----:B------:R-:W-:Y:S01]  /*22d0*/  SHF.L.U32 R5, R5, 0x2, RZ ;  /* 0x0000000205057819 */ /* 0x000fe200000006ff */
[----:B------:R-:W-:Y:S01]  /*22e0*/  UMOV UR5, 0x3bf921fb ;  /* 0x3bf921fb00057882 */ /* 0x000fe20000000000 */
[----:B------:R-:W-:Y:S02]  /*22f0*/  SHF.R.S32.HI R6, RZ, 0x1f, R11 ;  /* 0x0000001fff067819 */ /* 0x000fe4000001140b */
[----:B------:R-:W-:Y:S02]  /*2300*/  ISETP.GE.AND P1, PT, R2, RZ, PT ;  /* 0x000000ff0200720c */ /* 0x000fe40003f26270 */
[C---:B------:R-:W-:Y:S02]  /*2310*/  LOP3.LUT R8, R6.reuse, R5, RZ, 0x3c, !PT ;  /* 0x0000000506087212 */ /* 0x040fe400078e3cff */
[----:B------:R-:W-:-:S02]  /*2320*/  LOP3.LUT R9, R6, R11, RZ, 0x3c, !PT ;  /* 0x0000000b06097212 */ /* 0x000fc400078e3cff */
[----:B------:R-:W-:Y:S02]  /*2330*/  SHF.R.U32.HI R4, RZ, 0x1e, R4 ;  /* 0x0000001eff047819 */ /* 0x000fe40000011604 */
[----:B------:R-:W0:Y:S01]  /*2340*/  I2F.F64.S64 R6, R8 ;  /* 0x0000000800067312 */ /* 0x000e220000301c00 */
[C---:B------:R-:W-:Y:S02]  /*2350*/  LOP3.LUT R2, R11.reuse, R2, RZ, 0x3c, !PT ;  /* 0x000000020b027212 */ /* 0x040fe400078e3cff */
[----:B------:R-:W-:Y:S02]  /*2360*/  LEA.HI R5, R11, R4, RZ, 0x1 ;  /* 0x000000040b057211 */ /* 0x000fe400078f08ff */
[----:B------:R-:W-:-:S03]  /*2370*/  ISETP.GE.AND P0, PT, R2, RZ, PT ;  /* 0x000000ff0200720c */ /* 0x000fc60003f06270 */
[----:B------:R-:W-:-:S04]  /*2380*/  IMAD.MOV R2, RZ, RZ, -R5 ;  /* 0x000000ffff027224 */ /* 0x000fc800078e0a05 */
[----:B------:R-:W-:Y:S01]  /*2390*/  @!P1 IMAD.MOV.U32 R5, RZ, RZ, R2 ;  /* 0x000000ffff059224 */ /* 0x000fe200078e0002 */
[----:B0-----:R-:W-:-:S10]  /*23a0*/  DMUL R6, R6, UR4 ;  /* 0x0000000406067c28 */ /* 0x001fd40008000000 */
[----:B------:R-:W0:Y:S02]  /*23b0*/  F2F.F32.F64 R6, R6 ;  /* 0x0000000600067310 */ /* 0x000e240000301000 */
[----:B0-----:R-:W-:-:S07]  /*23c0*/  FSEL R4, -R6, R6, !P0 ;  /* 0x0000000606047208 */ /* 0x001fce0004000100 */
.L_x_12:
[C---:B------:R-:W-:Y:S01]  /*23d0*/  LOP3.LUT R2, R5.reuse, 0x1, RZ, 0xc0, !PT ;  /* 0x0000000105027812 */ /* 0x040fe200078ec0ff */
[----:B------:R-:W-:Y:S01]  /*23e0*/  FMUL R7, R4, R4 ;  /* 0x0000000404077220 */ /* 0x000fe20000400000 */
[----:B------:R-:W-:Y:S01]  /*23f0*/  VIADD R5, R5, 0x1 ;  /* 0x0000000105057836 */ /* 0x000fe20000000000 */
[----:B------:R-:W-:Y:S01]  /*2400*/  MOV R6, 0x3e2aaaa8 ;  /* 0x3e2aaaa800067802 */ /* 0x000fe20000000f00 */
[----:B------:R-:W0:Y:S01]  /*2410*/  LDC R9, c[0x3][0x8] ;  /* 0x00c00200ff097b82 */ /* 0x000e220000000800 */
[----:B------:R-:W-:Y:S01]  /*2420*/  ISETP.NE.U32.AND P0, PT, R2, 0x1, PT ;  /* 0x000000010200780c */ /* 0x000fe20003f05070 */
[----:B------:R-:W-:Y:S01]  /*2430*/  FFMA R20, R7, R20, -0.0013887860113754868507 ;  /* 0xbab607ed07147423 */ /* 0x000fe20000000014 */
[----:B------:R-:W-:Y:S01]  /*2440*/  IMAD.MOV.U32 R2, RZ, RZ, 0x3c0885e4 ;  /* 0x3c0885e4ff027424 */ /* 0x000fe200078e00ff */
[----:B------:R-:W-:Y:S02]  /*2450*/  LOP3.LUT P1, RZ, R5, 0x2, RZ, 0xc0, !PT ;  /* 0x0000000205ff7812 */ /* 0x000fe4000782c0ff */
[----:B------:R-:W-:-:S02]  /*2460*/  FSEL R5, -R6, -0.4999999701976776123, !P0 ;  /* 0xbeffffff06057808 */ /* 0x000fc40004000100 */
[----:B------:R-:W-:Y:S02]  /*2470*/  FSEL R20, R20, -0.00019574658654164522886, P0 ;  /* 0xb94d415314147808 */ /* 0x000fe40000000000 */
[----:B------:R-:W-:Y:S02]  /*2480*/  FSEL R2, R2, 0.041666727513074874878, !P0 ;  /* 0x3d2aaabb02027808 */ /* 0x000fe40004000000 */
[----:B------:R-:W-:-:S03]  /*2490*/  FSEL R4, R4, 1, !P0 ;  /* 0x3f80000004047808 */ /* 0x000fc60004000000 */
[----:B------:R-:W-:-:S04]  /*24a0*/  FFMA R2, R7, R20, R2 ;  /* 0x0000001407027223 */ /* 0x000fc80000000002 */
[C---:B------:R-:W-:Y:S01]  /*24b0*/  FFMA R2, R7.reuse, R2, R5 ;  /* 0x0000000207027223 */ /* 0x040fe20000000005 */
[----:B------:R-:W-:-:S04]  /*24c0*/  FFMA R7, R7, R4, RZ ;  /* 0x0000000407077223 */ /* 0x000fc800000000ff */
[----:B------:R-:W-:Y:S01]  /*24d0*/  FFMA R2, R7, R2, R4 ;  /* 0x0000000207027223 */ /* 0x000fe20000000004 */
[----:B------:R-:W-:-:S03]  /*24e0*/  FMUL R4, R12, R12 ;  /* 0x0000000c0c047220 */ /* 0x000fc60000400000 */
[----:B------:R-:W-:Y:S01]  /*24f0*/  @P1 FADD R2, RZ, -R2 ;  /* 0x80000002ff021221 */ /* 0x000fe20000000000 */
[----:B------:R-:W-:-:S03]  /*2500*/  FFMA R4, R19, R19, R4 ;  /* 0x0000001313047223 */ /* 0x000fc60000000004 */
[----:B------:R-:W-:-:S04]  /*2510*/  FMUL R3, R3, R2 ;  /* 0x0000000203037220 */ /* 0x000fc80000400000 */
[----:B------:R-:W-:-:S04]  /*2520*/  FFMA R4, R3, R3, R4 ;  /* 0x0000000303047223 */ /* 0x000fc80000000004 */
[----:B0-----:R-:W-:-:S04]  /*2530*/  FFMA R5, -R9, R9, R4 ;  /* 0x0000000909057223 */ /* 0x001fc80000000104 */
[----:B------:R-:W-:Y:S01]  /*2540*/  VIADD R2, R5, 0xf3000000 ;  /* 0xf300000005027836 */ /* 0x000fe20000000000 */
[----:B------:R0:W1:Y:S04]  /*2550*/  MUFU.RSQ R4, R5 ;  /* 0x0000000500047308 */ /* 0x0000680000001400 */
[----:B------:R-:W-:-:S13]  /*2560*/  ISETP.GT.U32.AND P0, PT, R2, 0x727fffff, PT ;  /* 0x727fffff0200780c */ /* 0x000fda0003f04070 */
[----:B01----:R-:W-:Y:S05]  /*2570*/  @!P0 BRA `(.L_x_15) ;  /* 0x00000000000c8947 */ /* 0x003fea0003800000 */
[----:B------:R-:W-:-:S07]  /*2580*/  MOV R6, 0x25a0 ;  /* 0x000025a000067802 */ /* 0x000fce0000000f00 */
[----:B------:R-:W-:Y:S05]  /*2590*/  CALL.REL.NOINC `($__internal_0_$__cuda_sm20_sqrt_rn_f32_slowpath) ;  /* 0x0000000000507944 */ /* 0x000fea0003c00000 */
[----:B------:R-:W-:Y:S05]  /*25a0*/  BRA `(.L_x_16) ;  /* 0x0000000000107947 */ /* 0x000fea0003800000 */
.L_x_15:
[----:B------:R-:W-:Y:S01]  /*25b0*/  FMUL.FTZ R2, R5, R4 ;  /* 0x0000000405027220 */ /* 0x000fe20000410000 */
[----:B------:R-:W-:-:S03]  /*25c0*/  FMUL.FTZ R4, R4, 0.5 ;  /* 0x3f00000004047820 */ /* 0x000fc60000410000 */
[----:B------:R-:W-:-:S04]  /*25d0*/  FFMA R5, -R2, R2, R5 ;  /* 0x0000000202057223 */ /* 0x000fc80000000105 */
[----:B------:R-:W-:-:S07]  /*25e0*/  FFMA R2, R5, R4, R2 ;  /* 0x0000000405027223 */ /* 0x000fce0000000002 */
.L_x_16:
[----:B------:R-:W0:Y:S01]  /*25f0*/  LDCU.64 UR8, c[0x3][0x20] ;  /* 0x00c00400ff0877ac */ /* 0x000e220008000a00 */
[----:B------:R-:W1:Y:S01]  /*2600*/  LDC.64 R4, c[0x0][0x398] ;  /* 0x0000e600ff047b82 */ /* 0x000e620000000a00 */
[----:B------:R-:W2:Y:S01]  /*2610*/  LDCU UR4, c[0x3][0x1c] ;  /* 0x00c00380ff0477ac */ /* 0x000ea20008000800 */
[----:B------:R-:W3:Y:S01]  /*2620*/  LDCU UR5, c[0x3][0x28] ;  /* 0x00c00500ff0577ac */ /* 0x000ee20008000800 */
[----:B0-----:R-:W-:Y:S01]  /*2630*/  FADD R12, -R12, UR8 ;  /* 0x000000080c0c7e21 */ /* 0x001fe20008000100 */
[----:B------:R-:W-:Y:S01]  /*2640*/  FADD R3, -R3, UR9 ;  /* 0x0000000903037e21 */ /* 0x000fe20008000100 */
[----:B--2---:R-:W-:Y:S02]  /*2650*/  FADD R19, -R19, UR4 ;  /* 0x0000000413137e21 */ /* 0x004fe40008000100 */
[----:B------:R-:W-:Y:S01]  /*2660*/  FMUL R12, R12, R12 ;  /* 0x0000000c0c0c7220 */ /* 0x000fe20000400000 */
[----:B---3--:R-:W-:-:S03]  /*2670*/  FADD R6, -R2, UR5 ;  /* 0x0000000502067e21 */ /* 0x008fc60008000100 */
[----:B------:R-:W-:-:S04]  /*2680*/  FFMA R12, R19, R19, R12 ;  /* 0x00000013130c7223 */ /* 0x000fc8000000000c */
[----:B------:R-:W-:Y:S01]  /*2690*/  FFMA R7, R3, R3, R12 ;  /* 0x0000000303077223 */ /* 0x000fe2000000000c */
[----:B-1----:R-:W-:-:S04]  /*26a0*/  IMAD.WIDE.U32 R2, R0, 0x4, R4 ;  /* 0x0000000400027825 */ /* 0x002fc800078e0004 */
[----:B------:R-:W-:-:S05]  /*26b0*/  FFMA R7, -R6, R6, R7 ;  /* 0x0000000606077223 */ /* 0x000fca0000000107 */
[----:B------:R-:W-:Y:S01]  /*26c0*/  STG.E desc[UR6][R2.64], R7 ;  /* 0x0000000702007986 */ /* 0x000fe2000c101906 */
[----:B------:R-:W-:Y:S05]  /*26d0*/  EXIT ;  /* 0x000000000000794d */ /* 0x000fea0003800000 */
        .weak           $__internal_0_$__cuda_sm20_sqrt_rn_f32_slowpath
        .type           $__internal_0_$__cuda_sm20_sqrt_rn_f32_slowpath,@function
        .size           $__internal_0_$__cuda_sm20_sqrt_rn_f32_slowpath,(.L_x_40 - $__internal_0_$__cuda_sm20_sqrt_rn_f32_slowpath)
$__internal_0_$__cuda_sm20_sqrt_rn_f32_slowpath:
[----:B------:R-:W-:-:S13]  /*26e0*/  LOP3.LUT P0, RZ, R5, 0x7fffffff, RZ, 0xc0, !PT ;  /* 0x7fffffff05ff7812 */ /* 0x000fda000780c0ff */
[----:B------:R-:W-:Y:S01]  /*26f0*/  @!P0 IMAD.MOV.U32 R4, RZ, RZ, R5 ;  /* 0x000000ffff048224 */ /* 0x000fe200078e0005 */
[----:B------:R-:W-:Y:S06]  /*2700*/  @!P0 BRA `(.L_x_17) ;  /* 0x0000000000488947 */ /* 0x000fec0003800000 */
[----:B------:R-:W-:Y:S01]  /*2710*/  FSETP.GEU.FTZ.AND P0, PT, R5, RZ, PT ;  /* 0x000000ff0500720b */ /* 0x000fe20003f1e000 */
[----:B------:R-:W-:-:S12]  /*2720*/  IMAD.MOV.U32 R2, RZ, RZ, R5 ;  /* 0x000000ffff027224 */ /* 0x000fd800078e0005 */
[----:B------:R-:W-:Y:S01]  /*2730*/  @!P0 IMAD.MOV.U32 R4, RZ, RZ, 0x7fffffff ;  /* 0x7fffffffff048424 */ /* 0x000fe200078e00ff */
[----:B------:R-:W-:Y:S06]  /*2740*/  @!P0 BRA `(.L_x_17) ;  /* 0x0000000000388947 */ /* 0x000fec0003800000 */
[----:B------:R-:W-:-:S13]  /*2750*/  FSETP.GTU.FTZ.AND P0, PT, |R2|, +INF , PT ;  /* 0x7f8000000200780b */ /* 0x000fda0003f1c200 */
[----:B------:R-:W-:Y:S01]  /*2760*/  @P0 FADD.FTZ R4, R2, 1 ;  /* 0x3f80000002040421 */ /* 0x000fe20000010000 */
[----:B------:R-:W-:Y:S06]  /*2770*/  @P0 BRA `(.L_x_17) ;  /* 0x00000000002c0947 */ /* 0x000fec0003800000 */
[----:B------:R-:W-:-:S13]  /*2780*/  FSETP.NEU.FTZ.AND P0, PT, |R2|, +INF , PT ;  /* 0x7f8000000200780b */ /* 0x000fda0003f1d200 */
[----:B------:R-:W-:Y:S01]  /*2790*/  @!P0 MOV R4, R2 ;  /* 0x0000000200048202 */ /* 0x000fe20000000f00 */
[----:B------:R-:W-:Y:S06]  /*27a0*/  @!P0 BRA `(.L_x_17) ;  /* 0x0000000000208947 */ /* 0x000fec0003800000 */
[----:B------:R-:W-:-:S04]  /*27b0*/  FFMA R2, R2, 1.84467440737095516160e+19, RZ ;  /* 0x5f80000002027823 */ /* 0x000fc800000000ff */
[----:B------:R-:W0:Y:S02]  /*27c0*/  MUFU.RSQ R5, R2 ;  /* 0x0000000200057308 */ /* 0x000e240000001400 */
[----:B0-----:R-:W-:Y:S01]  /*27d0*/  FMUL.FTZ R7, R2, R5 ;  /* 0x0000000502077220 */ /* 0x001fe20000410000 */
[----:B------:R-:W-:-:S03]  /*27e0*/  FMUL.FTZ R5, R5, 0.5 ;  /* 0x3f00000005057820 */ /* 0x000fc60000410000 */
[----:B------:R-:W-:-:S04]  /*27f0*/  FADD.FTZ R4, -R7, -RZ ;  /* 0x800000ff07047221 */ /* 0x000fc80000010100 */
[----:B------:R-:W-:-:S04]  /*2800*/  FFMA R4, R7, R4, R2 ;  /* 0x0000000407047223 */ /* 0x000fc80000000002 */
[----:B------:R-:W-:-:S04]  /*2810*/  FFMA R4, R4, R5, R7 ;  /* 0x0000000504047223 */ /* 0x000fc80000000007 */
[----:B------:R-:W-:-:S07]  /*2820*/  FMUL.FTZ R4, R4, 2.3283064365386962891e-10 ;  /* 0x2f80000004047820 */ /* 0x000fce0000410000 */
.L_x_17:
[----:B------:R-:W-:Y:S02]  /*2830*/  IMAD.MOV.U32 R2, RZ, RZ, R4 ;  /* 0x000000ffff027224 */ /* 0x000fe400078e0004 */
[----:B------:R-:W-:Y:S02]  /*2840*/  IMAD.MOV.U32 R4, RZ, RZ, R6 ;  /* 0x000000ffff047224 */ /* 0x000fe400078e0006 */
[----:B------:R-:W-:-:S04]  /*2850*/  IMAD.MOV.U32 R5, RZ, RZ, 0x0 ;  /* 0x00000000ff057424 */ /* 0x000fc800078e00ff */
[----:B------:R-:W-:Y:S05]  /*2860*/  RET.REL.NODEC R4 `(_Z9q2_kernelPfS_S_S_) ;  /* 0xffffffd404e47950 */ /* 0x000fea0003c3ffff */
.L_x_18:
[----:B------:R-:W-:-:S00]  /*2870*/  BRA `(.L_x_18) ;  /* 0xfffffffc00fc7947 */ /* 0x000fc0000383ffff */
[----:B------:R-:W-:-:S00]  /*2880*/  NOP ;  /* 0x0000000000007918 */ /* 0x000fc00000000000 */
[----:B------:R-:W-:-:S00]  /*2890*/  NOP ;  /* 0x0000000000007918 */ /* 0x000fc00000000000 */
[----:B------:R-:W-:-:S00]  /*28a0*/  NOP ;  /* 0x0000000000007918 */ /* 0x000fc00000000000 */
[----:B------:R-:W-:-:S00]  /*28b0*/  NOP ;  /* 0x0000000000007918 */ /* 0x000fc00000000000 */
[----:B------:R-:W-:-:S00]  /*28c0*/  NOP ;  /* 0x0000000000007918 */ /* 0x000fc00000000000 */
[----:B------:R-:W-:-:S00]  /*28d0*/  NOP ;  /* 0x0000000000007918 */ /* 0x000fc00000000000 */
[----:B------:R-:W-:-:S00]  /*28e0*/  NOP ;  /* 0x0000000000007918 */ /* 0x000fc00000000000 */
[----:B------:R-:W-:-:S00]  /*28f0*/  NOP ;  /* 0x0000000000007918 */ /* 0x000fc00000000000 */
.L_x_40:


//--------------------- .text._Z8W_kernelPfS_S_S_ --------------------------
	.section	.text._Z8W_kernelPfS_S_S_,"ax",@progbits
	.align	128
        .global         _Z8W_kernelPfS_S_S_
        .type           _Z8W_kernelPfS_S_S_,@function
        .size           _Z8W_kernelPfS_S_S_,(.L_x_41 - _Z8W_kernelPfS_S_S_)
        .other          _Z8W_kernelPfS_S_S_,@"STO_CUDA_ENTRY STV_DEFAULT"
_Z8W_kernelPfS_S_S_:
.text._Z8W_kernelPfS_S_S_:
        /* <DEDUP_REMOVED lines=24> */
[----:B------:R-:W-:Y:S02]  /*0180*/  IMAD.SHL.U32 R6, R2, 0x100, RZ ;  /* 0x0000010002067824 */ /* 0x000fe400078e00ff */
[----:B------:R-:W-:Y:S01]  /*0190*/  HFMA2 R12, -RZ, RZ, 0, 0 ;  /* 0x00000000ff0c7431 */ /* 0x000fe200000001ff */
[----:B------:R-:W-:Y:S01]  /*01a0*/  CS2R R18, SRZ ;  /* 0x0000000000127805 */ /* 0x000fe2000001ff00 */
[----:B------:R-:W0:Y:S01]  /*01b0*/  LDCU.64 UR8, c[0x4][URZ] ;  /* 0x01000000ff0877ac */ /* 0x000e220008000a00 */
[----:B------:R-:W-:Y:S01]  /*01c0*/  LOP3.LUT R13, R6, 0x80000000, RZ, 0xfc, !PT ;  /* 0x80000000060d7812 */ /* 0x000fe200078efcff */
[----:B------:R-:W-:-:S06]  /*01d0*/  UMOV UR4, URZ ;  /* 0x000000ff00047c82 */ /* 0x000fcc0008000000 */
.L_x_20:
        /* <DEDUP_REMOVED lines=14> */
[----:B------:R-:W-:Y:S01]  /*02c0*/  @P1 MOV R7, R14 ;  /* 0x0000000e00071202 */ /* 0x000fe20000000f00 */
[----:B------:R-:W-:Y:S01]  /*02d0*/  IMAD.X R12, R15, 0x1, R19, P2 ;  /* 0x000000010f0c7824 */ /* 0x000fe200010e0613 */
[C---:B------:R-:W-:Y:S01]  /*02e0*/  ISETP.EQ.AND P2, PT, R18.reuse, 0x8, PT ;  /* 0x000000081200780c */ /* 0x040fe20003f42270 */
[--C-:B------:R-:W-:Y:S01]  /*02f0*/  @P0 IMAD.MOV.U32 R6, RZ, RZ, R14.reuse ;  /* 0x000000ffff060224 */ /* 0x100fe200078e000e */
[----:B------:R-:W-:Y:S01]  /*0300*/  IADD3 R18, PT, PT, R18, 0x4, RZ ;  /* 0x0000000412127810 */ /* 0x000fe20007ffe0ff */
[--C-:B------:R-:W-:Y:S02]  /*0310*/  @P3 IMAD.MOV.U32 R9, RZ, RZ, R14.reuse ;  /* 0x000000ffff093224 */ /* 0x100fe400078e000e */
[--C-:B------:R-:W-:Y:S02]  /*0320*/  @P4 IMAD.MOV.U32 R10, RZ, RZ, R14.reuse ;  /* 0x000000ffff0a4224 */ /* 0x100fe400078e000e */
[----:B------:R-:W-:-:S06]  /*0330*/  @P5 IMAD.MOV.U32 R11, RZ, RZ, R14 ;  /* 0x000000ffff0b5224 */ /* 0x000fcc00078e000e */
        /* <DEDUP_REMOVED lines=14> */
[--C-:B------:R-:W-:Y:S01]  /*0420*/  @P3 IMAD.MOV.U32 R14, RZ, RZ, R6.reuse ;  /* 0x000000ffff0e3224 */ /* 0x100fe200078e0006 */
[C---:B------:R-:W-:Y:S01]  /*0430*/  ISETP.EQ.AND P3, PT, R17.reuse, -0x4, PT ;  /* 0xfffffffc1100780c */ /* 0x040fe20003f62270 */
[----:B------:R-:W-:Y:S01]  /*0440*/  @P4 IMAD.MOV.U32 R15, RZ, RZ, R6 ;  /* 0x000000ffff0f4224 */ /* 0x000fe200078e0006 */
[----:B------:R-:W-:Y:S01]  /*0450*/  @P4 MOV R14, R7 ;  /* 0x00000007000e4202 */ /* 0x000fe20000000f00 */
[----:B------:R-:W-:Y:S01]  /*0460*/  @P0 IMAD.MOV.U32 R15, RZ, RZ, R7 ;  /* 0x000000ffff0f0224 */ /* 0x000fe200078e0007 */
[----:B------:R-:W-:Y:S01]  /*0470*/  ISETP.EQ.AND P4, PT, R17, RZ, PT ;  /* 0x000000ff1100720c */ /* 0x000fe20003f82270 */
[--C-:B------:R-:W-:Y:S02]  /*0480*/  @P0 IMAD.MOV.U32 R14, RZ, RZ, R8.reuse ;  /* 0x000000ffff0e0224 */ /* 0x100fe400078e0008 */
[----:B------:R-:W-:Y:S01]  /*0490*/  @P1 IMAD.MOV.U32 R15, RZ, RZ, R8 ;  /* 0x000000ffff0f1224 */ /* 0x000fe200078e0008 */
[----:B------:R-:W-:Y:S01]  /*04a0*/  @P2 MOV R15, R9 ;  /* 0x00000009000f2202 */ /* 0x000fe20000000f00 */
[----:B------:R-:W-:-:S02]  /*04b0*/  @P1 IMAD.MOV.U32 R14, RZ, RZ, R9 ;  /* 0x000000ffff0e1224 */ /* 0x000fc400078e0009 */
[--C-:B------:R-:W-:Y:S02]  /*04c0*/  @P2 IMAD.MOV.U32 R14, RZ, RZ, R10.reuse ;  /* 0x000000ffff0e2224 */ /* 0x100fe400078e000a */
[----:B------:R-:W-:Y:S02]  /*04d0*/  @P3 IMAD.MOV.U32 R15, RZ, RZ, R10 ;  /* 0x000000ffff0f3224 */ /* 0x000fe400078e000a */
[--C-:B------:R-:W-:Y:S02]  /*04e0*/  @P3 IMAD.MOV.U32 R14, RZ, RZ, R11.reuse ;  /* 0x000000ffff0e3224 */ /* 0x100fe400078e000b */
[----:B------:R-:W-:Y:S01]  /*04f0*/  @P4 IMAD.MOV.U32 R15, RZ, RZ, R11 ;  /* 0x000000ffff0f4224 */ /* 0x000fe200078e000b */
[----:B------:R-:W-:Y:S01]  /*0500*/  @P4 MOV R14, R12 ;  /* 0x0000000c000e4202 */ /* 0x000fe20000000f00 */
[----:B------:R-:W-:Y:S01]  /*0510*/  @P5 IMAD.MOV.U32 R15, RZ, RZ, R12 ;  /* 0x000000ffff0f5224 */ /* 0x000fe200078e000c */
[----:B------:R-:W-:Y:S06]  /*0520*/  @!P6 BRA `(.L_x_21) ;  /* 0x00000000002ce947 */ /* 0x000fec0003800000 */
[----:B------:R-:W-:Y:S01]  /*0530*/  @P0 IMAD.MOV.U32 R16, RZ, RZ, R6 ;  /* 0x000000ffff100224 */ /* 0x000fe200078e0006 */
[----:B------:R-:W-:Y:S01]  /*0540*/  ISETP.EQ.AND P0, PT, R17, 0x8, PT ;  /* 0x000000081100780c */ /* 0x000fe20003f02270 */
[----:B------:R-:W-:Y:S01]  /*0550*/  @P1 IMAD.MOV.U32 R16, RZ, RZ, R7 ;  /* 0x000000ffff101224 */ /* 0x000fe200078e0007 */
[----:B------:R-:W-:Y:S01]  /*0560*/  LOP3.LUT R13, R13, 0x1f, RZ, 0xc0, !PT ;  /* 0x0000001f0d0d7812 */ /* 0x000fe200078ec0ff */
[----:B------:R-:W-:Y:S01]  /*0570*/  @P2 IMAD.MOV.U32 R16, RZ, RZ, R8 ;  /* 0x000000ffff102224 */ /* 0x000fe200078e0008 */
[----:B------:R-:W-:Y:S01]  /*0580*/  @P3 MOV R16, R9 ;  /* 0x0000000900103202 */ /* 0x000fe20000000f00 */
[----:B------:R-:W-:Y:S01]  /*0590*/  @P4 IMAD.MOV.U32 R16, RZ, RZ, R10 ;  /* 0x000000ffff104224 */ /* 0x000fe200078e000a */
[----:B------:R-:W-:Y:S01]  /*05a0*/  SHF.L.W.U32.HI R14, R15, R13, R14 ;  /* 0x0000000d0f0e7219 */ /* 0x000fe20000010e0e */
[----:B------:R-:W-:-:S06]  /*05b0*/  @P5 IMAD.MOV.U32 R16, RZ, RZ, R11 ;  /* 0x000000ffff105224 */ /* 0x000fcc00078e000b */
[----:B------:R-:W-:-:S05]  /*05c0*/  @P0 IMAD.MOV.U32 R16, RZ, RZ, R12 ;  /* 0x000000ffff100224 */ /* 0x000fca00078e000c */
[----:B------:R-:W-:-:S07]  /*05d0*/  SHF.L.W.U32.HI R15, R16, R13, R15 ;  /* 0x0000000d100f7219 */ /* 0x000fce0000010e0f */
.L_x_21:
        /* <DEDUP_REMOVED lines=12> */
[----:B------:R-:W-:Y:S02]  /*06a0*/  ISETP.GE.AND P1, PT, R15, RZ, PT ;  /* 0x000000ff0f00720c */ /* 0x000fe40003f26270 */
[----:B------:R-:W-:-:S05]  /*06b0*/  IADD3 R15, PT, PT, -R14, RZ, RZ ;  /* 0x000000ff0e0f7210 */ /* 0x000fca0007ffe1ff */
[----:B------:R-:W-:Y:S01]  /*06c0*/  @!P0 IMAD.MOV.U32 R14, RZ, RZ, R15 ;  /* 0x000000ffff0e8224 */ /* 0x000fe200078e000f */
[----:B0-----:R-:W-:-:S10]  /*06d0*/  DMUL R16, R12, UR4 ;  /* 0x000000040c107c28 */ /* 0x001fd40008000000 */
[----:B------:R-:W0:Y:S02]  /*06e0*/  F2F.F32.F64 R16, R16 ;  /* 0x0000001000107310 */ /* 0x000e240000301000 */
[----:B0-----:R-:W-:-:S07]  /*06f0*/  FSEL R13, -R16, R16, !P1 ;  /* 0x00000010100d7208 */ /* 0x001fce0004800100 */
.L_x_19:
[----:B------:R-:W0:Y:S02]  /*0700*/  LDC.64 R16, c[0x0][0x390] ;  /* 0x0000e400ff107b82 */ /* 0x000e240000000a00 */
[----:B0-----:R-:W-:-:S05]  /*0710*/  IMAD.WIDE.U32 R16, R0, 0x4, R16 ;  /* 0x0000000400107825 */ /* 0x001fca00078e0010 */
[----:B------:R0:W2:Y:S01]  /*0720*/  LDG.E R12, desc[UR6][R16.64] ;  /* 0x00000006100c7981 */ /* 0x0000a2000c1e1900 */
[----:B------:R-:W-:Y:S02]  /*0730*/  IMAD.MOV.U32 R21, RZ, RZ, 0x37cbac00 ;  /* 0x37cbac00ff157424 */ /* 0x000fe400078e00ff */
        /* <DEDUP_REMOVED lines=19> */
[-C--:B0-----:R-:W-:Y:S02]  /*0870*/  I2FP.F32.S32 R23, R19.reuse ;  /* 0x0000001300177245 */ /* 0x081fe40000201400 */
[----:B------:R-:W-:-:S03]  /*0880*/  MOV R18, R19 ;  /* 0x0000001300127202 */ /* 0x000fc60000000f00 */
        /* <DEDUP_REMOVED lines=16> */
.L_x_23:
[----:B0-----:R-:W-:Y:S01]  /*0990*/  MOV R14, UR8 ;  /* 0x00000008000e7c02 */ /* 0x001fe20008000f00 */
        /* <DEDUP_REMOVED lines=11> */
[----:B------:R-:W-:-:S06]  /*0a50*/  IADD3 R16, P0, PT, R16, R19, RZ ;  /* 0x0000001310107210 */ /* 0x000fcc0007f1e0ff */
        /* <DEDUP_REMOVED lines=26> */
[----:B------:R-:W-:Y:S01]  /*0c00*/  @P3 IMAD.MOV.U32 R21, RZ, RZ, R7 ;  /* 0x000000ffff153224 */ /* 0x000fe200078e0007 */
[----:B------:R-:W-:Y:S01]  /*0c10*/  ISETP.EQ.AND P3, PT, R17, -0x4, PT ;  /* 0xfffffffc1100780c */ /* 0x000fe20003f62270 */
[--C-:B------:R-:W-:Y:S01]  /*0c20*/  @P0 IMAD.MOV.U32 R21, RZ, RZ, R8.reuse ;  /* 0x000000ffff150224 */ /* 0x100fe200078e0008 */
[----:B------:R-:W-:Y:S01]  /*0c30*/  @P0 MOV R15, R7 ;  /* 0x00000007000f0202 */ /* 0x000fe20000000f00 */
[----:B------:R-:W-:Y:S02]  /*0c40*/  @P1 IMAD.MOV.U32 R15, RZ, RZ, R8 ;  /* 0x000000ffff0f1224 */ /* 0x000fe400078e0008 */
[----:B------:R-:W-:-:S04]  /*0c50*/  @P1 IMAD.MOV.U32 R21, RZ, RZ, R9 ;  /* 0x000000ffff151224 */ /* 0x000fc800078e0009 */
[----:B------:R-:W-:Y:S01]  /*0c60*/  @P2 IMAD.MOV.U32 R15, RZ, RZ, R9 ;  /* 0x000000ffff0f2224 */ /* 0x000fe200078e0009 */
[----:B------:R-:W-:-:S03]  /*0c70*/  @P2 MOV R21, R10 ;  /* 0x0000000a00152202 */ /* 0x000fc60000000f00 */
        /* <DEDUP_REMOVED lines=17> */
.L_x_24:
[C-C-:B------:R-:W-:Y:S01]  /*0d90*/  SHF.L.W.U32.HI R22, R15.reuse, 0x2, R21.reuse ;  /* 0x000000020f167819 */ /* 0x140fe20000010e15 */
[----:B------:R-:W-:Y:S01]  /*0da0*/  IMAD.SHL.U32 R15, R15, 0x4, RZ ;  /* 0x000000040f0f7824 */ /* 0x000fe200078e00ff */
[----:B------:R-:W-:Y:S01]  /*0db0*/  UMOV UR4, 0x54442d19 ;  /* 0x54442d1900047882 */ /* 0x000fe20000000000 */
[----:B------:R-:W-:Y:S01]  /*0dc0*/  UMOV UR5, 0x3bf921fb ;  /* 0x3bf921fb00057882 */ /* 0x000fe20000000000 */
[----:B------:R-:W-:Y:S02]  /*0dd0*/  SHF.R.S32.HI R16, RZ, 0x1f, R22 ;  /* 0x0000001fff107819 */ /* 0x000fe40000011416 */
[----:B------:R-:W-:Y:S02]  /*0de0*/  SHF.R.U32.HI R19, RZ, 0x1e, R21 ;  /* 0x0000001eff137819 */ /* 0x000fe40000011615 */
[C---:B------:R-:W-:Y:S02]  /*0df0*/  LOP3.LUT R14, R16.reuse, R15, RZ, 0x3c, !PT ;  /* 0x0000000f100e7212 */ /* 0x040fe400078e3cff */
[----:B------:R-:W-:-:S02]  /*0e00*/  LOP3.LUT R15, R16, R22, RZ, 0x3c, !PT ;  /* 0x00000016100f7212 */ /* 0x000fc400078e3cff */
[----:B------:R-:W-:Y:S02]  /*0e10*/  ISETP.GE.AND P0, PT, R12, RZ, PT ;  /* 0x000000ff0c00720c */ /* 0x000fe40003f06270 */
[C---:B------:R-:W-:Y:S02]  /*0e20*/  LOP3.LUT R21, R22.reuse, R12, RZ, 0x3c, !PT ;  /* 0x0000000c16157212 */ /* 0x040fe400078e3cff */
[----:B------:R-:W0:Y:S01]  /*0e30*/  I2F.F64.S64 R14, R14 ;  /* 0x0000000e000e7312 */ /* 0x000e220000301c00 */
[----:B------:R-:W-:Y:S02]  /*0e40*/  LEA.HI R19, R22, R19, RZ, 0x1 ;  /* 0x0000001316137211 */ /* 0x000fe400078f08ff */
[----:B------:R-:W-:-:S03]  /*0e50*/  ISETP.GE.AND P1, PT, R21, RZ, PT ;  /* 0x000000ff1500720c */ /* 0x000fc60003f26270 */
[----:B------:R-:W-:-:S05]  /*0e60*/  IMAD.MOV R21, RZ, RZ, -R19 ;  /* 0x000000ffff157224 */ /* 0x000fca00078e0a13 */
[----:B------:R-:W-:Y:S01]  /*0e70*/  @!P0 MOV R19, R21 ;  /* 0x0000001500138202 */ /* 0x000fe20000000f00 */
[----:B0-----:R-:W-:-:S10]  /*0e80*/  DMUL R16, R14, UR4 ;  /* 0x000000040e107c28 */ /* 0x001fd40008000000 */
[----:B------:R-:W0:Y:S02]  /*0e90*/  F2F.F32.F64 R16, R16 ;  /* 0x0000001000107310 */ /* 0x000e240000301000 */
[----:B0-----:R-:W-:-:S07]  /*0ea0*/  FSEL R14, -R16, R16, !P1 ;  /* 0x00000010100e7208 */ /* 0x001fce0004800100 */
.L_x_22:
[----:B------:R-:W-:Y:S02]  /*0eb0*/  IMAD.MOV.U32 R16, RZ, RZ, 0x37cbac00 ;  /* 0x37cbac00ff107424 */ /* 0x000fe400078e00ff */
        /* <DEDUP_REMOVED lines=13> */
[----:B------:R-:W-:Y:S02]  /*0f90*/  FSEL R19, -R19, -0.4999999701976776123, !P0 ;  /* 0xbeffffff13137808 */ /* 0x000fe40004000100 */
[----:B------:R-:W-:Y:S01]  /*0fa0*/  MOV R22, R5 ;  /* 0x0000000500167202 */ /* 0x000fe20000000f00 */
[C---:B------:R-:W-:Y:S02]  /*0fb0*/  FFMA R17, R15.reuse, R14, RZ ;  /* 0x0000000e0f117223 */ /* 0x040fe400000000ff */
[----:B------:R-:W-:Y:S01]  /*0fc0*/  FFMA R16, R15, R16, R19 ;  /* 0x000000100f107223 */ /* 0x000fe20000000013 */
[----:B-----5:R-:W-:Y:S01]  /*0fd0*/  FMUL R19, R3, R20 ;  /* 0x0000001403137220 */ /* 0x020fe20000400000 */
[----:B------:R-:W-:-:S02]  /*0fe0*/  IMAD.MOV.U32 R15, RZ, RZ, R4 ;  /* 0x000000ffff0f7224 */ /* 0x000fc400078e0004 */
        /* <DEDUP_REMOVED lines=14> */
.L_x_26:
        /* <DEDUP_REMOVED lines=64> */
.L_x_27:
        /* <DEDUP_REMOVED lines=9> */
[C---:B------:R-:W-:Y:S02]  /*1560*/  LEA.HI R22, R21.reuse, R20, RZ, 0x1 ;  /* 0x0000001415167211 */ /* 0x040fe400078f08ff */
[----:B------:R-:W0:Y:S01]  /*1570*/  I2F.F64.S64 R14, R14 ;  /* 0x0000000e000e7312 */ /* 0x000e220000301c00 */
[----:B------:R-:W-:Y:S02]  /*1580*/  LOP3.LUT R23, R21, R2, RZ, 0x3c, !PT ;  /* 0x0000000215177212 */ /* 0x000fe400078e3cff */
[----:B------:R-:W-:Y:S02]  /*1590*/  IMAD.MOV R20, RZ, RZ, -R22 ;  /* 0x000000ffff147224 */ /* 0x000fe400078e0a16 */
[----:B------:R-:W-:-:S04]  /*15a0*/  ISETP.GE.AND P0, PT, R23, RZ, PT ;  /* 0x000000ff1700720c */ /* 0x000fc80003f06270 */
[----:B------:R-:W-:Y:S01]  /*15b0*/  @!P1 MOV R22, R20 ;  /* 0x0000001400169202 */ /* 0x000fe20000000f00 */
[----:B0-----:R-:W-:-:S10]  /*15c0*/  DMUL R16, R14, UR4 ;  /* 0x000000040e107c28 */ /* 0x001fd40008000000 */
[----:B------:R-:W0:Y:S02]  /*15d0*/  F2F.F32.F64 R16, R16 ;  /* 0x0000001000107310 */ /* 0x000e240000301000 */
[----:B0-----:R-:W-:-:S07]  /*15e0*/  FSEL R15, -R16, R16, !P0 ;  /* 0x00000010100f7208 */ /* 0x001fce0004000100 */
.L_x_25:
[----:B------:R-:W-:Y:S02]  /*15f0*/  IMAD.MOV.U32 R20, RZ, RZ, 0x37cbac00 ;  /* 0x37cbac00ff147424 */ /* 0x000fe400078e00ff */
        /* <DEDUP_REMOVED lines=22> */
[----:B------:R-:W-:Y:S01]  /*1760*/  SHF.L.U32 R13, R12, 0x8, RZ ;  /* 0x000000080c0d7819 */ /* 0x000fe200000006ff */
[----:B------:R-:W-:Y:S01]  /*1770*/  IMAD.MOV.U32 R23, RZ, RZ, RZ ;  /* 0x000000ffff177224 */ /* 0x000fe200078e00ff */
[----:B------:R-:W0:Y:S01]  /*1780*/  LDCU.64 UR8, c[0x4][URZ] ;  /* 0x01000000ff0877ac */ /* 0x000e220008000a00 */
[----:B------:R-:W-:Y:S01]  /*1790*/  IMAD.MOV.U32 R25, RZ, RZ, RZ ;  /* 0x000000ffff197224 */ /* 0x000fe200078e00ff */
[----:B------:R-:W-:Y:S01]  /*17a0*/  LOP3.LUT R27, R13, 0x80000000, RZ, 0xfc, !PT ;  /* 0x800000000d1b7812 */ /* 0x000fe200078efcff */
[----:B------:R-:W-:Y:S01]  /*17b0*/  IMAD.MOV.U32 R18, RZ, RZ, RZ ;  /* 0x000000ffff127224 */ /* 0x000fe200078e00ff */
[----:B------:R-:W-:-:S06]  /*17c0*/  UMOV UR4, URZ ;  /* 0x000000ff00047c82 */ /* 0x000fcc0008000000 */
.L_x_29:
[----:B0-----:R-:W-:Y:S01]  /*17d0*/  IMAD.U32 R14, RZ, RZ, UR8 ;  /* 0x00000008ff0e7e24 */ /* 0x001fe2000f8e00ff */
[----:B------:R-:W-:-:S05]  /*17e0*/  MOV R15, UR9 ;  /* 0x00000009000f7c02 */ /* 0x000fca0008000f00 */
        /* <DEDUP_REMOVED lines=36> */
[----:B------:R-:W-:Y:S02]  /*1a30*/  @P4 IMAD.MOV.U32 R14, RZ, RZ, R6 ;  /* 0x000000ffff0e4224 */ /* 0x000fe400078e0006 */
[--C-:B------:R-:W-:Y:S01]  /*1a40*/  @P4 IMAD.MOV.U32 R13, RZ, RZ, R7.reuse ;  /* 0x000000ffff0d4224 */ /* 0x100fe200078e0007 */
[----:B------:R-:W-:Y:S01]  /*1a50*/  ISETP.EQ.AND P4, PT, R17, RZ, PT ;  /* 0x000000ff1100720c */ /* 0x000fe20003f82270 */
[----:B------:R-:W-:Y:S01]  /*1a60*/  @P0 IMAD.MOV.U32 R14, RZ, RZ, R7 ;  /* 0x000000ffff0e0224 */ /* 0x000fe200078e0007 */
[----:B------:R-:W-:Y:S01]  /*1a70*/  @P0 MOV R13, R8 ;  /* 0x00000008000d0202 */ /* 0x000fe20000000f00 */
[----:B------:R-:W-:Y:S02]  /*1a80*/  @P1 IMAD.MOV.U32 R14, RZ, RZ, R8 ;  /* 0x000000ffff0e1224 */ /* 0x000fe400078e0008 */
[----:B------:R-:W-:-:S02]  /*1a90*/  @P1 IMAD.MOV.U32 R13, RZ, RZ, R9 ;  /* 0x000000ffff0d1224 */ /* 0x000fc400078e0009 */
[----:B------:R-:W-:Y:S02]  /*1aa0*/  @P2 IMAD.MOV.U32 R14, RZ, RZ, R9 ;  /* 0x000000ffff0e2224 */ /* 0x000fe400078e0009 */
[----:B------:R-:W-:Y:S01]  /*1ab0*/  @P2 IMAD.MOV.U32 R13, RZ, RZ, R10 ;  /* 0x000000ffff0d2224 */ /* 0x000fe200078e000a */
        /* <DEDUP_REMOVED lines=17> */
.L_x_30:
        /* <DEDUP_REMOVED lines=18> */
.L_x_28:
[----:B------:R-:W-:Y:S01]  /*1cf0*/  LOP3.LUT R14, R18, 0x1, RZ, 0xc0, !PT ;  /* 0x00000001120e7812 */ /* 0x000fe200078ec0ff */
[----:B------:R-:W-:Y:S01]  /*1d00*/  FMUL R12, R13, R13 ;  /* 0x0000000d0d0c7220 */ /* 0x000fe20000400000 */
[----:B------:R-:W-:Y:S02]  /*1d10*/  MOV R16, 0x3effffff ;  /* 0x3effffff00107802 */ /* 0x000fe40000000f00 */
[----:B------:R-:W-:Y:S01]  /*1d20*/  ISETP.NE.U32.AND P0, PT, R14, 0x1, PT ;  /* 0x000000010e00780c */ /* 0x000fe20003f05070 */
[----:B------:R-:W-:Y:S01]  /*1d30*/  FFMA R14, R12, R20, -0.0013887860113754868507 ;  /* 0xbab607ed0c0e7423 */ /* 0x000fe20000000014 */
[----:B------:R-:W-:Y:S02]  /*1d40*/  LOP3.LUT P1, RZ, R18, 0x2, RZ, 0xc0, !PT ;  /* 0x0000000212ff7812 */ /* 0x000fe4000782c0ff */
[----:B------:R-:W-:Y:S02]  /*1d50*/  FSEL R21, R21, 0.0083327032625675201416, !P0 ;  /* 0x3c0885e415157808 */ /* 0x000fe40004000000 */
[----:B------:R-:W-:-:S02]  /*1d60*/  FSEL R15, R14, -0.00019574658654164522886, !P0 ;  /* 0xb94d41530e0f7808 */ /* 0x000fc40004000000 */
[----:B------:R-:W-:Y:S02]  /*1d70*/  FSEL R13, R13, 1, P0 ;  /* 0x3f8000000d0d7808 */ /* 0x000fe40000000000 */
[----:B------:R-:W-:Y:S01]  /*1d80*/  FSEL R16, -R16, -0.16666662693023681641, !P0 ;  /* 0xbe2aaaa810107808 */ /* 0x000fe20004000100 */
[----:B------:R-:W-:Y:S01]  /*1d90*/  FFMA R15, R12, R15, R21 ;  /* 0x0000000f0c0f7223 */ /* 0x000fe20000000015 */
[----:B------:R-:W-:Y:S01]  /*1da0*/  FSETP.GE.AND P2, PT, |R2|, 105615, PT ;  /* 0x47ce47800200780b */ /* 0x000fe20003f46200 */
        /* <DEDUP_REMOVED lines=17> */
.L_x_32:
        /* <DEDUP_REMOVED lines=16> */
[----:B------:R-:W-:Y:S01]  /*1fc0*/  @P3 MOV R9, R4 ;  /* 0x0000000400093202 */ /* 0x000fe20000000f00 */
[----:B------:R-:W-:Y:S02]  /*1fd0*/  IMAD.X R13, R5, 0x1, R17, P6 ;  /* 0x00000001050d7824 */ /* 0x000fe400030e0611 */
[--C-:B------:R-:W-:Y:S02]  /*1fe0*/  @P0 IMAD.MOV.U32 R6, RZ, RZ, R4.reuse ;  /* 0x000000ffff060224 */ /* 0x100fe400078e0004 */
[--C-:B------:R-:W-:Y:S02]  /*1ff0*/  @P1 IMAD.MOV.U32 R7, RZ, RZ, R4.reuse ;  /* 0x000000ffff071224 */ /* 0x100fe400078e0004 */
[--C-:B------:R-:W-:Y:S02]  /*2000*/  @P2 IMAD.MOV.U32 R8, RZ, RZ, R4.reuse ;  /* 0x000000ffff082224 */ /* 0x100fe400078e0004 */
        /* <DEDUP_REMOVED lines=15> */
[--C-:B------:R-:W-:Y:S01]  /*2100*/  @P3 IMAD.MOV.U32 R4, RZ, RZ, R6.reuse ;  /* 0x000000ffff043224 */ /* 0x100fe200078e0006 */
[C---:B------:R-:W-:Y:S01]  /*2110*/  ISETP.EQ.AND P3, PT, R15.reuse, -0x4, PT ;  /* 0xfffffffc0f00780c */ /* 0x040fe20003f62270 */
[----:B------:R-:W-:Y:S01]  /*2120*/  @P4 IMAD.MOV.U32 R5, RZ, RZ, R6 ;  /* 0x000000ffff054224 */ /* 0x000fe200078e0006 */
[----:B------:R-:W-:Y:S01]  /*2130*/  @P4 MOV R4, R7 ;  /* 0x0000000700044202 */ /* 0x000fe20000000f00 */
[----:B------:R-:W-:Y:S01]  /*2140*/  @P2 IMAD.MOV.U32 R5, RZ, RZ, R7 ;  /* 0x000000ffff052224 */ /* 0x000fe200078e0007 */
[----:B------:R-:W-:Y:S01]  /*2150*/  ISETP.EQ.AND P4, PT, R15, 0x4, PT ;  /* 0x000000040f00780c */ /* 0x000fe20003f82270 */
[--C-:B------:R-:W-:Y:S01]  /*2160*/  @P2 IMAD.MOV.U32 R4, RZ, RZ, R8.reuse ;  /* 0x000000ffff042224 */ /* 0x100fe200078e0008 */
[----:B------:R-:W-:Y:S01]  /*2170*/  @P1 MOV R4, R9 ;  /* 0x0000000900041202 */ /* 0x000fe20000000f00 */
[----:B------:R-:W-:Y:S02]  /*2180*/  @P1 IMAD.MOV.U32 R5, RZ, RZ, R8 ;  /* 0x000000ffff051224 */ /* 0x000fe400078e0008 */
[----:B------:R-:W-:-:S02]  /*2190*/  @P0 IMAD.MOV.U32 R5, RZ, RZ, R9 ;  /* 0x000000ffff050224 */ /* 0x000fc400078e0009 */
[--C-:B------:R-:W-:Y:S02]  /*21a0*/  @P0 IMAD.MOV.U32 R4, RZ, RZ, R10.reuse ;  /* 0x000000ffff040224 */ /* 0x100fe400078e000a */
[----:B------:R-:W-:Y:S01]  /*21b0*/  @P3 IMAD.MOV.U32 R5, RZ, RZ, R10 ;  /* 0x000000ffff053224 */ /* 0x000fe200078e000a */
[----:B------:R-:W-:Y:S01]  /*21c0*/  @P3 MOV R4, R11 ;  /* 0x0000000b00043202 */ /* 0x000fe20000000f00 */
        /* <DEDUP_REMOVED lines=9> */
[----:B------:R-:W-:Y:S01]  /*2260*/  @P5 IMAD.MOV.U32 R6, RZ, RZ, R10 ;  /* 0x000000ffff065224 */ /* 0x000fe200078e000a */
[----:B------:R-:W-:Y:S02]  /*2270*/  @P4 MOV R6, R11 ;  /* 0x0000000b00064202 */ /* 0x000fe40000000f00 */
[----:B------:R-:W-:-:S07]  /*2280*/  SHF.L.W.U32.HI R4, R5, R14, R4 ;  /* 0x0000000e05047219 */ /* 0x000fce0000010e04 */
[----:B------:R-:W-:-:S05]  /*2290*/  @P0 IMAD.MOV.U32 R6, RZ, RZ, R13 ;  /* 0x000000ffff060224 */ /* 0x000fca00078e000d */
[----:B------:R-:W-:-:S07]  /*22a0*/  SHF.L.W.U32.HI R5, R6, R14, R5 ;  /* 0x0000000e06057219 */ /* 0x000fce0000010e05 */
.L_x_33:
        /* <DEDUP_REMOVED lines=9> */
[----:B------:R-:W0:Y:S01]  /*2340*/  I2F.F64.S64 R6, R8 ;  /* 0x0000000800067312 */ /* 0x000e220000301c00 */
[C---:B------:R-:W-:Y:S02]  /*2350*/  LOP3.LUT R2, R11.reuse, R2, RZ, 0x3c, !PT ;  /* 0x000000020b027212 */ /* 0x040fe400078e3cff */
[----:B------:R-:W-:Y:S02]  /*2360*/  LEA.HI R5, R11, R4, RZ, 0x1 ;  /* 0x000000040b057211 */ /* 0x000fe400078f08ff */
[----:B------:R-:W-:-:S03]  /*2370*/  ISETP.GE.AND P0, PT, R2, RZ, PT ;  /* 0x000000ff0200720c */ /* 0x000fc60003f06270 */
[----:B------:R-:W-:-:S05]  /*2380*/  IMAD.MOV R2, RZ, RZ, -R5 ;  /* 0x000000ffff027224 */ /* 0x000fca00078e0a05 */
[----:B------:R-:W-:Y:S01]  /*2390*/  @!P1 MOV R5, R2 ;  /* 0x0000000200059202 */ /* 0x000fe20000000f00 */
[----:B0-----:R-:W-:-:S10]  /*23a0*/  DMUL R6, R6, UR4 ;  /* 0x0000000406067c28 */ /* 0x001fd40008000000 */
[----:B------:R-:W0:Y:S02]  /*23b0*/  F2F.F32.F64 R6, R6 ;  /* 0x0000000600067310 */ /* 0x000e240000301000 */
[----:B0-----:R-:W-:-:S07]  /*23c0*/  FSEL R4, -R6, R6, !P0 ;  /* 0x0000000606047208 */ /* 0x001fce0004000100 */
.L_x_31:
[C---:B------:R-:W-:Y:S01]  /*23d0*/  LOP3.LUT R2, R5.reuse, 0x1, RZ, 0xc0, !PT ;  /* 0x0000000105027812 */ /* 0x040fe200078ec0ff */
[----:B------:R-:W-:Y:S01]  /*23e0*/  FMUL R7, R4, R4 ;  /* 0x0000000404077220 */ /* 0x000fe20000400000 */
[----:B------:R-:W-:Y:S01]  /*23f0*/  VIADD R5, R5, 0x1 ;  /* 0x0000000105057836 */ /* 0x000fe20000000000 */
[----:B------:R-:W0:Y:S01]  /*2400*/  LDC R9, c[0x3][0x8] ;  /* 0x00c00200ff097b82 */ /* 0x000e220000000800 */
[----:B------:R-:W-:Y:S01]  /*2410*/  ISETP.NE.U32.AND P0, PT, R2, 0x1, PT ;  /* 0x000000010200780c */ /* 0x000fe20003f05070 */
[----:B------:R-:W-:Y:S01]  /*2420*/  FFMA R20, R7, R20, -0.0013887860113754868507 ;  /* 0xbab607ed07147423 */ /* 0x000fe20000000014 */
[----:B------:R-:W-:Y:S01]  /*2430*/  IMAD.MOV.U32 R2, RZ, RZ, 0x3c0885e4 ;  /* 0x3c0885e4ff027424 */ /* 0x000fe200078e00ff */
[----:B------:R-:W-:Y:S01]  /*2440*/  LOP3.LUT P1, RZ, R5, 0x2, RZ, 0xc0, !PT ;  /* 0x0000000205ff7812 */ /* 0x000fe2000782c0ff */
[----:B------:R-:W-:Y:S01]  /*2450*/  IMAD.MOV.U32 R6, RZ, RZ, 0x3e2aaaa8 ;  /* 0x3e2aaaa8ff067424 */ /* 0x000fe200078e00ff */
[----:B------:R-:W-:Y:S02]  /*2460*/  FSEL R4, R4, 1, !P0 ;  /* 0x3f80000004047808 */ /* 0x000fe40004000000 */
[----:B------:R-:W-:-:S02]  /*2470*/  FSEL R20, R20, -0.00019574658654164522886, P0 ;  /* 0xb94d415314147808 */ /* 0x000fc40000000000 */
[----:B------:R-:W-:Y:S02]  /*2480*/  FSEL R2, R2, 0.041666727513074874878, !P0 ;  /* 0x3d2aaabb02027808 */ /* 0x000fe40004000000 */
[----:B------:R-:W-:-:S03]  /*2490*/  FSEL R5, -R6, -0.4999999701976776123, !P0 ;  /* 0xbeffffff06057808 */ /* 0x000fc60004000100 */
        /* <DEDUP_REMOVED lines=10> */
[----:B------:R0:W1:Y:S01]  /*2540*/  MUFU.RSQ R4, R5 ;  /* 0x0000000500047308 */ /* 0x0000620000001400 */
[----:B------:R-:W-:-:S04]  /*2550*/  IADD3 R2, PT, PT, R5, -0xd000000, RZ ;  /* 0xf300000005027810 */ /* 0x000fc80007ffe0ff */
[----:B------:R-:W-:-:S13]  /*2560*/  ISETP.GT.U32.AND P0, PT, R2, 0x727fffff, PT ;  /* 0x727fffff0200780c */ /* 0x000fda0003f04070 */
[----:B01----:R-:W-:Y:S05]  /*2570*/  @!P0 BRA `(.L_x_34) ;  /* 0x0000000000108947 */ /* 0x003fea0003800000 */
[----:B------:R-:W-:Y:S01]  /*2580*/  IMAD.MOV.U32 R2, RZ, RZ, R5 ;  /* 0x000000ffff027224 */ /* 0x000fe200078e0005 */
[----:B------:R-:W-:-:S07]  /*2590*/  MOV R6, 0x25b0 ;  /* 0x000025b000067802 */ /* 0x000fce0000000f00 */
[----:B------:R-:W-:Y:S05]  /*25a0*/  CALL.REL.NOINC `($__internal_1_$__cuda_sm20_sqrt_rn_f32_slowpath) ;  /* 0x00000000009c7944 */ /* 0x000fea0003c00000 */
[----:B------:R-:W-:Y:S05]  /*25b0*/  BRA `(.L_x_35) ;  /* 0x0000000000107947 */ /* 0x000fea0003800000 */
.L_x_34:
[----:B------:R-:W-:Y:S01]  /*25c0*/  FMUL.FTZ R2, R5, R4 ;  /* 0x0000000405027220 */ /* 0x000fe20000410000 */
[----:B------:R-:W-:-:S03]  /*25d0*/  FMUL.FTZ R4, R4, 0.5 ;  /* 0x3f00000004047820 */ /* 0x000fc60000410000 */
[----:B------:R-:W-:-:S04]  /*25e0*/  FFMA R5, -R2, R2, R5 ;  /* 0x0000000202057223 */ /* 0x000fc80000000105 */
[----:B------:R-:W-:-:S07]  /*25f0*/  FFMA R2, R5, R4, R2 ;  /* 0x0000000405027223 */ /* 0x000fce0000000002 */
.L_x_35:
[----:B------:R-:W0:Y:S01]  /*2600*/  LDCU.64 UR8, c[0x3][0x20] ;  /* 0x00c00400ff0877ac */ /* 0x000e220008000a00 */
[----:B------:R-:W1:Y:S01]  /*2610*/  LDCU.128 UR12, c[0x3][0x10] ;  /* 0x00c00200ff0c77ac */ /* 0x000e620008000c00 */
[----:B------:R-:W2:Y:S01]  /*2620*/  LDCU UR4, c[0x3][0xc] ;  /* 0x00c00180ff0477ac */ /* 0x000ea20008000800 */
[----:B------:R-:W3:Y:S01]  /*2630*/  LDCU UR5, c[0x3][0x28] ;  /* 0x00c00500ff0577ac */ /* 0x000ee20008000800 */
[----:B0-----:R-:W-:Y:S01]  /*2640*/  FADD R12, -R12, UR8 ;  /* 0x000000080c0c7e21 */ /* 0x001fe20008000100 */
[----:B------:R-:W-:Y:S01]  /*2650*/  FADD R3, -R3, UR9 ;  /* 0x0000000903037e21 */ /* 0x000fe20008000100 */
[----:B-1----:R-:W-:Y:S02]  /*2660*/  FADD R19, -R19, UR15 ;  /* 0x0000000f13137e21 */ /* 0x002fe40008000100 */
[----:B------:R-:W-:Y:S01]  /*2670*/  FADD R12, R12, UR12 ;  /* 0x0000000c0c0c7e21 */ /* 0x000fe20008000000 */
[----:B------:R-:W-:Y:S01]  /*2680*/  FADD R3, R3, UR13 ;  /* 0x0000000d03037e21 */ /* 0x000fe20008000000 */
[----:B--2---:R-:W-:-:S02]  /*2690*/  FADD R19, R19, UR4 ;  /* 0x0000000413137e21 */ /* 0x004fc40008000000 */
[----:B------:R-:W-:Y:S01]  /*26a0*/  FMUL R12, R12, R12 ;  /* 0x0000000c0c0c7220 */ /* 0x000fe20000400000 */
[----:B---3--:R-:W-:-:S03]  /*26b0*/  FADD R2, -R2, UR5 ;  /* 0x0000000502027e21 */ /* 0x008fc60008000100 */
[----:B------:R-:W-:Y:S01]  /*26c0*/  FFMA R12, R19, R19, R12 ;  /* 0x00000013130c7223 */ /* 0x000fe2000000000c */
[----:B------:R-:W-:-:S03]  /*26d0*/  FADD R2, R2, UR14 ;  /* 0x0000000e02027e21 */ /* 0x000fc60008000000 */
[----:B------:R-:W-:-:S04]  /*26e0*/  FFMA R3, R3, R3, R12 ;  /* 0x0000000303037223 */ /* 0x000fc8000000000c */
[----:B------:R-:W-:-:S04]  /*26f0*/  FFMA R4, -R2, R2, R3 ;  /* 0x0000000202047223 */ /* 0x000fc80000000103 */
[----:B------:R-:W-:Y:S01]  /*2700*/  FADD R3, -R4, -RZ ;  /* 0x800000ff04037221 */ /* 0x000fe20000000100 */
[----:B------:R0:W1:Y:S03]  /*2710*/  MUFU.RSQ R7, -R4 ;  /* 0x8000000400077308 */ /* 0x0000660000001400 */
[----:B------:R-:W-:-:S05]  /*2720*/  VIADD R2, R3, 0xf3000000 ;  /* 0xf300000003027836 */ /* 0x000fca0000000000 */
[----:B------:R-:W-:-:S13]  /*2730*/  ISETP.GT.U32.AND P0, PT, R2, 0x727fffff, PT ;  /* 0x727fffff0200780c */ /* 0x000fda0003f04070 */
[----:B01----:R-:W-:Y:S05]  /*2740*/  @!P0 BRA `(.L_x_36) ;  /* 0x0000000000148947 */ /* 0x003fea0003800000 */
[----:B------:R-:W-:Y:S01]  /*2750*/  IMAD.MOV.U32 R2, RZ, RZ, R3 ;  /* 0x000000ffff027224 */ /* 0x000fe200078e0003 */
[----:B------:R-:W-:-:S07]  /*2760*/  MOV R6, 0x2780 ;  /* 0x0000278000067802 */ /* 0x000fce0000000f00 */
[----:B------:R-:W-:Y:S05]  /*2770*/  CALL.REL.NOINC `($__internal_1_$__cuda_sm20_sqrt_rn_f32_slowpath) ;  /* 0x0000000000287944 */ /* 0x000fea0003c00000 */
[----:B------:R-:W-:Y:S01]  /*2780*/  MOV R5, R2 ;  /* 0x0000000200057202 */ /* 0x000fe20000000f00 */
[----:B------:R-:W-:Y:S06]  /*2790*/  BRA `(.L_x_37) ;  /* 0x0000000000107947 */ /* 0x000fec0003800000 */
.L_x_36:
[----:B------:R-:W-:Y:S01]  /*27a0*/  FMUL.FTZ R5, R4, -R7 ;  /* 0x8000000704057220 */ /* 0x000fe20000410000 */
[----:B------:R-:W-:-:S03]  /*27b0*/  FMUL.FTZ R3, R7, 0.5 ;  /* 0x3f00000007037820 */ /* 0x000fc60000410000 */
[----:B------:R-:W-:-:S04]  /*27c0*/  FFMA R2, -R5, R5, -R4 ;  /* 0x0000000505027223 */ /* 0x000fc80000000904 */
[----:B------:R-:W-:-:S07]  /*27d0*/  FFMA R5, R2, R3, R5 ;  /* 0x0000000302057223 */ /* 0x000fce0000000005 */
.L_x_37:
[----:B------:R-:W0:Y:S02]  /*27e0*/  LDC.64 R2, c[0x0][0x398] ;  /* 0x0000e600ff027b82 */ /* 0x000e240000000a00 */
[----:B0-----:R-:W-:-:S05]  /*27f0*/  IMAD.WIDE.U32 R2, R0, 0x4, R2 ;  /* 0x0000000400027825 */ /* 0x001fca00078e0002 */
[----:B------:R-:W-:Y:S01]  /*2800*/  STG.E desc[UR6][R2.64], R5 ;  /* 0x0000000502007986 */ /* 0x000fe2000c101906 */
[----:B------:R-:W-:Y:S05]  /*2810*/  EXIT ;  /* 0x000000000000794d */ /* 0x000fea0003800000 */
        .weak           $__internal_1_$__cuda_sm20_sqrt_rn_f32_slowpath
        .type           $__internal_1_$__cuda_sm20_sqrt_rn_f32_slowpath,@function
        .size           $__internal_1_$__cuda_sm20_sqrt_rn_f32_slowpath,(.L_x_41 - $__internal_1_$__cuda_sm20_sqrt_rn_f32_slowpath)
$__internal_1_$__cuda_sm20_sqrt_rn_f32_slowpath:
[----:B------:R-:W-:-:S13]  /*2820*/  LOP3.LUT P0, RZ, R2, 0x7fffffff, RZ, 0xc0, !PT ;  /* 0x7fffffff02ff7812 */ /* 0x000fda000780c0ff */
[----:B------:R-:W-:Y:S01]  /*2830*/  @!P0 IMAD.MOV.U32 R4, RZ, RZ, R2 ;  /* 0x000000ffff048224 */ /* 0x000fe200078e0002 */
[----:B------:R-:W-:Y:S06]  /*2840*/  @!P0 BRA `(.L_x_38) ;  /* 0x0000000000448947 */ /* 0x000fec0003800000 */
[----:B------:R-:W-:-:S13]  /*2850*/  FSETP.GEU.FTZ.AND P0, PT, R2, RZ, PT ;  /* 0x000000ff0200720b */ /* 0x000fda0003f1e000 */
[----:B------:R-:W-:Y:S01]  /*2860*/  @!P0 IMAD.MOV.U32 R4, RZ, RZ, 0x7fffffff ;  /* 0x7fffffffff048424 */ /* 0x000fe200078e00ff */
[----:B------:R-:W-:Y:S06]  /*2870*/  @!P0 BRA `(.L_x_38) ;  /* 0x0000000000388947 */ /* 0x000fec0003800000 */
[----:B------:R-:W-:-:S13]  /*2880*/  FSETP.GTU.FTZ.AND P0, PT, |R2|, +INF , PT ;  /* 0x7f8000000200780b */ /* 0x000fda0003f1c200 */
[----:B------:R-:W-:Y:S01]  /*2890*/  @P0 FADD.FTZ R4, R2, 1 ;  /* 0x3f80000002040421 */ /* 0x000fe20000010000 */
[----:B------:R-:W-:Y:S06]  /*28a0*/  @P0 BRA `(.L_x_38) ;  /* 0x00000000002c0947 */ /* 0x000fec0003800000 */
[----:B------:R-:W-:-:S13]  /*28b0*/  FSETP.NEU.FTZ.AND P0, PT, |R2|, +INF , PT ;  /* 0x7f8000000200780b */ /* 0x000fda0003f1d200 */
[----:B------:R-:W-:Y:S01]  /*28c0*/  @!P0 IMAD.MOV.U32 R4, RZ, RZ, R2 ;  /* 0x000000ffff048224 */ /* 0x000fe200078e0002 */
        /* <DEDUP_REMOVED lines=9> */
.L_x_38:
[----:B------:R-:W-:Y:S01]  /*2960*/  MOV R2, R4 ;  /* 0x0000000400027202 */ /* 0x000fe20000000f00 */
[----:B------:R-:W-:Y:S02]  /*2970*/  IMAD.MOV.U32 R4, RZ, RZ, R6 ;  /* 0x000000ffff047224 */ /* 0x000fe400078e0006 */
[----:B------:R-:W-:-:S04]  /*2980*/  IMAD.MOV.U32 R5, RZ, RZ, 0x0 ;  /* 0x00000000ff057424 */ /* 0x000fc800078e00ff */
[----:B------:R-:W-:Y:S05]  /*2990*/  RET.REL.NODEC R4 `(_Z8W_kernelPfS_S_S_) ;  /* 0xffffffd404987950 */ /* 0x000fea0003c3ffff */
.L_x_39:
        /* <DEDUP_REMOVED lines=14> */
.L_x_41:


//--------------------- .nv.global.init           --------------------------
	.section	.nv.global.init,"aw",@progbits
	.align	4
.nv.global.init:
	.type		__cudart_i2opi_f,@object
	.size		__cudart_i2opi_f,(.L_11 - __cudart_i2opi_f)
__cudart_i2opi_f:
        /*0000*/ 	.byte	0x41, 0x90, 0x43, 0x3c, 0x99, 0x95, 0x62, 0xdb, 0xc0, 0xdd, 0x34, 0xf5, 0xd1, 0x57, 0x27, 0xfc
        /*0010*/ 	.byte	0x29, 0x15, 0x44, 0x4e, 0x6e, 0x83, 0xf9, 0xa2
.L_11:


//--------------------- .nv.shared.reserved.0     --------------------------
	.section	.nv.shared.reserved.0,"aw",@nobits
	.weak		__nv_reservedSMEM_offset_0_alias
	.size		__nv_reservedSMEM_offset_0_alias, 0, 64
	.other		__nv_reservedSMEM_offset_0_alias,@"STO_CUDA_RESERVED_SHARED STV_DEFAULT"
__nv_reservedSMEM_offset_0_alias:
	.zero		0
	.zero		64


//--------------------- .nv.constant0._Z9q2_kernelPfS_S_S_ --------------------------
	.section	.nv.constant0._Z9q2_kernelPfS_S_S_,"a",@progbits
	.sectionflags	@""
	.align	4
.nv.constant0._Z9q2_kernelPfS_S_S_:
	.zero		928


//--------------------- .nv.constant0._Z8W_kernelPfS_S_S_ --------------------------
	.section	.nv.constant0._Z8W_kernelPfS_S_S_,"a",@progbits
	.sectionflags	@""
	.align	4
.nv.constant0._Z8W_kernelPfS_S_S_:
	.zero		928


//--------------------- SYMBOLS --------------------------

	.type		.nv.reservedSmem.offset0,@object
	.size		.nv.reservedSmem.offset0,0x4
